//
// Generated by NVIDIA NVVM Compiler
//
// Compiler Build ID: CL-36424714
// Cuda compilation tools, release 13.0, V13.0.88
// Based on NVVM 20.0.0
//

.version 9.0
.target sm_100
.address_size 64

	// .globl	_Z16init_rand_statesP17curandStateXORWOWm
.global .align 4 .b8 precalc_xorwow_matrix[102400];
.global .align 4 .b8 precalc_xorwow_offset_matrix[102400];
.global .align 4 .b8 mrg32k3aM1[2304];
.global .align 4 .b8 mrg32k3aM2[2304];
.global .align 4 .b8 mrg32k3aM1SubSeq[2016];
.global .align 4 .b8 mrg32k3aM2SubSeq[2016];
.global .align 4 .b8 mrg32k3aM1Seq[2304];
.global .align 4 .b8 mrg32k3aM2Seq[2304];
.const .align 8 .b8 __cr_lgamma_table[72];
.global .align 1 .b8 BASES[4] = {65, 67, 71, 84};

.visible .entry _Z16init_rand_statesP17curandStateXORWOWm(
	.param .u64 .ptr .align 1 _Z16init_rand_statesP17curandStateXORWOWm_param_0,
	.param .u64 _Z16init_rand_statesP17curandStateXORWOWm_param_1
)
{
	.reg .pred 	%p<24>;
	.reg .b32 	%r<413>;
	.reg .b64 	%rd<19>;

	ld.param.u64 	%rd8, [_Z16init_rand_statesP17curandStateXORWOWm_param_0];
	ld.param.u64 	%rd9, [_Z16init_rand_statesP17curandStateXORWOWm_param_1];
	cvta.to.global.u64 	%rd10, %rd8;
	mov.u32 	%r182, %tid.x;
	mov.u32 	%r183, %ctaid.x;
	mov.u32 	%r184, %ntid.x;
	mad.lo.s32 	%r185, %r183, %r184, %r182;
	cvt.s64.s32 	%rd18, %r185;
	mul.wide.s32 	%rd11, %r185, 48;
	add.s64 	%rd2, %rd10, %rd11;
	cvt.u32.u64 	%r186, %rd9;
	xor.b32  	%r187, %r186, -1429050551;
	mul.lo.s32 	%r188, %r187, 1099087573;
	{ .reg .b32 tmp; mov.b64 {tmp, %r189}, %rd9; }
	xor.b32  	%r190, %r189, -136515619;
	mul.lo.s32 	%r191, %r190, -1703105765;
	add.s32 	%r192, %r188, %r191;
	add.s32 	%r193, %r192, 6615241;
	add.s32 	%r194, %r188, 123456789;
	st.global.v2.u32 	[%rd2], {%r193, %r194};
	xor.b32  	%r195, %r188, 362436069;
	add.s32 	%r196, %r191, 521288629;
	st.global.v2.u32 	[%rd2+8], {%r195, %r196};
	xor.b32  	%r197, %r191, 88675123;
	add.s32 	%r198, %r188, 5783321;
	st.global.v2.u32 	[%rd2+16], {%r197, %r198};
	setp.eq.s32 	%p1, %r185, 0;
	@%p1 bra 	$L__BB0_42;
	mov.b32 	%r319, 0;
$L__BB0_2:
	and.b64  	%rd4, %rd18, 3;
	setp.eq.s64 	%p2, %rd4, 0;
	@%p2 bra 	$L__BB0_41;
	mul.wide.u32 	%rd12, %r319, 3200;
	mov.u64 	%rd13, precalc_xorwow_matrix;
	add.s64 	%rd5, %rd13, %rd12;
	cvt.u32.u64 	%r2, %rd4;
	mov.b32 	%r320, 0;
$L__BB0_4:
	mov.b32 	%r333, 0;
	mov.u32 	%r334, %r333;
	mov.u32 	%r335, %r333;
	mov.u32 	%r336, %r333;
	mov.u32 	%r337, %r333;
	mov.u32 	%r326, %r333;
$L__BB0_5:
	mul.wide.u32 	%rd14, %r326, 4;
	add.s64 	%rd15, %rd2, %rd14;
	ld.global.u32 	%r10, [%rd15+4];
	shl.b32 	%r11, %r326, 5;
	mov.b32 	%r332, 0;
$L__BB0_6:
	.pragma "nounroll";
	shr.u32 	%r203, %r10, %r332;
	and.b32  	%r204, %r203, 1;
	setp.eq.b32 	%p3, %r204, 1;
	not.pred 	%p4, %p3;
	add.s32 	%r205, %r11, %r332;
	mul.lo.s32 	%r206, %r205, 5;
	mul.wide.u32 	%rd16, %r206, 4;
	add.s64 	%rd6, %rd5, %rd16;
	@%p4 bra 	$L__BB0_8;
	ld.global.u32 	%r207, [%rd6];
	xor.b32  	%r337, %r337, %r207;
	ld.global.u32 	%r208, [%rd6+4];
	xor.b32  	%r336, %r336, %r208;
	ld.global.u32 	%r209, [%rd6+8];
	xor.b32  	%r335, %r335, %r209;
	ld.global.u32 	%r210, [%rd6+12];
	xor.b32  	%r334, %r334, %r210;
	ld.global.u32 	%r211, [%rd6+16];
	xor.b32  	%r333, %r333, %r211;
$L__BB0_8:
	and.b32  	%r213, %r203, 2;
	setp.eq.s32 	%p5, %r213, 0;
	@%p5 bra 	$L__BB0_10;
	ld.global.u32 	%r214, [%rd6+20];
	xor.b32  	%r337, %r337, %r214;
	ld.global.u32 	%r215, [%rd6+24];
	xor.b32  	%r336, %r336, %r215;
	ld.global.u32 	%r216, [%rd6+28];
	xor.b32  	%r335, %r335, %r216;
	ld.global.u32 	%r217, [%rd6+32];
	xor.b32  	%r334, %r334, %r217;
	ld.global.u32 	%r218, [%rd6+36];
	xor.b32  	%r333, %r333, %r218;
$L__BB0_10:
	and.b32  	%r220, %r203, 4;
	setp.eq.s32 	%p6, %r220, 0;
	@%p6 bra 	$L__BB0_12;
	ld.global.u32 	%r221, [%rd6+40];
	xor.b32  	%r337, %r337, %r221;
	ld.global.u32 	%r222, [%rd6+44];
	xor.b32  	%r336, %r336, %r222;
	ld.global.u32 	%r223, [%rd6+48];
	xor.b32  	%r335, %r335, %r223;
	ld.global.u32 	%r224, [%rd6+52];
	xor.b32  	%r334, %r334, %r224;
	ld.global.u32 	%r225, [%rd6+56];
	xor.b32  	%r333, %r333, %r225;
$L__BB0_12:
	and.b32  	%r227, %r203, 8;
	setp.eq.s32 	%p7, %r227, 0;
	@%p7 bra 	$L__BB0_14;
	ld.global.u32 	%r228, [%rd6+60];
	xor.b32  	%r337, %r337, %r228;
	ld.global.u32 	%r229, [%rd6+64];
	xor.b32  	%r336, %r336, %r229;
	ld.global.u32 	%r230, [%rd6+68];
	xor.b32  	%r335, %r335, %r230;
	ld.global.u32 	%r231, [%rd6+72];
	xor.b32  	%r334, %r334, %r231;
	ld.global.u32 	%r232, [%rd6+76];
	xor.b32  	%r333, %r333, %r232;
$L__BB0_14:
	and.b32  	%r234, %r203, 16;
	setp.eq.s32 	%p8, %r234, 0;
	@%p8 bra 	$L__BB0_16;
	ld.global.u32 	%r235, [%rd6+80];
	xor.b32  	%r337, %r337, %r235;
	ld.global.u32 	%r236, [%rd6+84];
	xor.b32  	%r336, %r336, %r236;
	ld.global.u32 	%r237, [%rd6+88];
	xor.b32  	%r335, %r335, %r237;
	ld.global.u32 	%r238, [%rd6+92];
	xor.b32  	%r334, %r334, %r238;
	ld.global.u32 	%r239, [%rd6+96];
	xor.b32  	%r333, %r333, %r239;
$L__BB0_16:
	and.b32  	%r241, %r203, 32;
	setp.eq.s32 	%p9, %r241, 0;
	@%p9 bra 	$L__BB0_18;
	ld.global.u32 	%r242, [%rd6+100];
	xor.b32  	%r337, %r337, %r242;
	ld.global.u32 	%r243, [%rd6+104];
	xor.b32  	%r336, %r336, %r243;
	ld.global.u32 	%r244, [%rd6+108];
	xor.b32  	%r335, %r335, %r244;
	ld.global.u32 	%r245, [%rd6+112];
	xor.b32  	%r334, %r334, %r245;
	ld.global.u32 	%r246, [%rd6+116];
	xor.b32  	%r333, %r333, %r246;
$L__BB0_18:
	and.b32  	%r248, %r203, 64;
	setp.eq.s32 	%p10, %r248, 0;
	@%p10 bra 	$L__BB0_20;
	ld.global.u32 	%r249, [%rd6+120];
	xor.b32  	%r337, %r337, %r249;
	ld.global.u32 	%r250, [%rd6+124];
	xor.b32  	%r336, %r336, %r250;
	ld.global.u32 	%r251, [%rd6+128];
	xor.b32  	%r335, %r335, %r251;
	ld.global.u32 	%r252, [%rd6+132];
	xor.b32  	%r334, %r334, %r252;
	ld.global.u32 	%r253, [%rd6+136];
	xor.b32  	%r333, %r333, %r253;
$L__BB0_20:
	and.b32  	%r255, %r203, 128;
	setp.eq.s32 	%p11, %r255, 0;
	@%p11 bra 	$L__BB0_22;
	ld.global.u32 	%r256, [%rd6+140];
	xor.b32  	%r337, %r337, %r256;
	ld.global.u32 	%r257, [%rd6+144];
	xor.b32  	%r336, %r336, %r257;
	ld.global.u32 	%r258, [%rd6+148];
	xor.b32  	%r335, %r335, %r258;
	ld.global.u32 	%r259, [%rd6+152];
	xor.b32  	%r334, %r334, %r259;
	ld.global.u32 	%r260, [%rd6+156];
	xor.b32  	%r333, %r333, %r260;
$L__BB0_22:
	and.b32  	%r262, %r203, 256;
	setp.eq.s32 	%p12, %r262, 0;
	@%p12 bra 	$L__BB0_24;
	ld.global.u32 	%r263, [%rd6+160];
	xor.b32  	%r337, %r337, %r263;
	ld.global.u32 	%r264, [%rd6+164];
	xor.b32  	%r336, %r336, %r264;
	ld.global.u32 	%r265, [%rd6+168];
	xor.b32  	%r335, %r335, %r265;
	ld.global.u32 	%r266, [%rd6+172];
	xor.b32  	%r334, %r334, %r266;
	ld.global.u32 	%r267, [%rd6+176];
	xor.b32  	%r333, %r333, %r267;
$L__BB0_24:
	and.b32  	%r269, %r203, 512;
	setp.eq.s32 	%p13, %r269, 0;
	@%p13 bra 	$L__BB0_26;
	ld.global.u32 	%r270, [%rd6+180];
	xor.b32  	%r337, %r337, %r270;
	ld.global.u32 	%r271, [%rd6+184];
	xor.b32  	%r336, %r336, %r271;
	ld.global.u32 	%r272, [%rd6+188];
	xor.b32  	%r335, %r335, %r272;
	ld.global.u32 	%r273, [%rd6+192];
	xor.b32  	%r334, %r334, %r273;
	ld.global.u32 	%r274, [%rd6+196];
	xor.b32  	%r333, %r333, %r274;
$L__BB0_26:
	and.b32  	%r276, %r203, 1024;
	setp.eq.s32 	%p14, %r276, 0;
	@%p14 bra 	$L__BB0_28;
	ld.global.u32 	%r277, [%rd6+200];
	xor.b32  	%r337, %r337, %r277;
	ld.global.u32 	%r278, [%rd6+204];
	xor.b32  	%r336, %r336, %r278;
	ld.global.u32 	%r279, [%rd6+208];
	xor.b32  	%r335, %r335, %r279;
	ld.global.u32 	%r280, [%rd6+212];
	xor.b32  	%r334, %r334, %r280;
	ld.global.u32 	%r281, [%rd6+216];
	xor.b32  	%r333, %r333, %r281;
$L__BB0_28:
	and.b32  	%r283, %r203, 2048;
	setp.eq.s32 	%p15, %r283, 0;
	@%p15 bra 	$L__BB0_30;
	ld.global.u32 	%r284, [%rd6+220];
	xor.b32  	%r337, %r337, %r284;
	ld.global.u32 	%r285, [%rd6+224];
	xor.b32  	%r336, %r336, %r285;
	ld.global.u32 	%r286, [%rd6+228];
	xor.b32  	%r335, %r335, %r286;
	ld.global.u32 	%r287, [%rd6+232];
	xor.b32  	%r334, %r334, %r287;
	ld.global.u32 	%r288, [%rd6+236];
	xor.b32  	%r333, %r333, %r288;
$L__BB0_30:
	and.b32  	%r290, %r203, 4096;
	setp.eq.s32 	%p16, %r290, 0;
	@%p16 bra 	$L__BB0_32;
	ld.global.u32 	%r291, [%rd6+240];
	xor.b32  	%r337, %r337, %r291;
	ld.global.u32 	%r292, [%rd6+244];
	xor.b32  	%r336, %r336, %r292;
	ld.global.u32 	%r293, [%rd6+248];
	xor.b32  	%r335, %r335, %r293;
	ld.global.u32 	%r294, [%rd6+252];
	xor.b32  	%r334, %r334, %r294;
	ld.global.u32 	%r295, [%rd6+256];
	xor.b32  	%r333, %r333, %r295;
$L__BB0_32:
	and.b32  	%r297, %r203, 8192;
	setp.eq.s32 	%p17, %r297, 0;
	@%p17 bra 	$L__BB0_34;
	ld.global.u32 	%r298, [%rd6+260];
	xor.b32  	%r337, %r337, %r298;
	ld.global.u32 	%r299, [%rd6+264];
	xor.b32  	%r336, %r336, %r299;
	ld.global.u32 	%r300, [%rd6+268];
	xor.b32  	%r335, %r335, %r300;
	ld.global.u32 	%r301, [%rd6+272];
	xor.b32  	%r334, %r334, %r301;
	ld.global.u32 	%r302, [%rd6+276];
	xor.b32  	%r333, %r333, %r302;
$L__BB0_34:
	and.b32  	%r304, %r203, 16384;
	setp.eq.s32 	%p18, %r304, 0;
	@%p18 bra 	$L__BB0_36;
	ld.global.u32 	%r305, [%rd6+280];
	xor.b32  	%r337, %r337, %r305;
	ld.global.u32 	%r306, [%rd6+284];
	xor.b32  	%r336, %r336, %r306;
	ld.global.u32 	%r307, [%rd6+288];
	xor.b32  	%r335, %r335, %r307;
	ld.global.u32 	%r308, [%rd6+292];
	xor.b32  	%r334, %r334, %r308;
	ld.global.u32 	%r309, [%rd6+296];
	xor.b32  	%r333, %r333, %r309;
$L__BB0_36:
	and.b32  	%r311, %r203, 32768;
	setp.eq.s32 	%p19, %r311, 0;
	@%p19 bra 	$L__BB0_38;
	ld.global.u32 	%r312, [%rd6+300];
	xor.b32  	%r337, %r337, %r312;
	ld.global.u32 	%r313, [%rd6+304];
	xor.b32  	%r336, %r336, %r313;
	ld.global.u32 	%r314, [%rd6+308];
	xor.b32  	%r335, %r335, %r314;
	ld.global.u32 	%r315, [%rd6+312];
	xor.b32  	%r334, %r334, %r315;
	ld.global.u32 	%r316, [%rd6+316];
	xor.b32  	%r333, %r333, %r316;
$L__BB0_38:
	add.s32 	%r332, %r332, 16;
	setp.ne.s32 	%p20, %r332, 32;
	@%p20 bra 	$L__BB0_6;
	mad.lo.s32 	%r317, %r326, -31, %r11;
	add.s32 	%r326, %r317, 1;
	setp.ne.s32 	%p21, %r326, 5;
	@%p21 bra 	$L__BB0_5;
	st.global.u32 	[%rd2+4], %r337;
	st.global.u32 	[%rd2+8], %r336;
	st.global.u32 	[%rd2+12], %r335;
	st.global.u32 	[%rd2+16], %r334;
	st.global.u32 	[%rd2+20], %r333;
	add.s32 	%r320, %r320, 1;
	setp.lt.u32 	%p22, %r320, %r2;
	@%p22 bra 	$L__BB0_4;
$L__BB0_41:
	shr.u64 	%rd7, %rd18, 2;
	add.s32 	%r319, %r319, 1;
	setp.gt.u64 	%p23, %rd18, 3;
	mov.u64 	%rd18, %rd7;
	@%p23 bra 	$L__BB0_2;
$L__BB0_42:
	mov.b32 	%r318, 0;
	st.global.v2.u32 	[%rd2+24], {%r318, %r318};
	st.global.u32 	[%rd2+32], %r318;
	mov.b64 	%rd17, 0;
	st.global.u64 	[%rd2+40], %rd17;
	ret;

}
	// .globl	_Z15gen_loci_kernelPhmmmP17curandStateXORWOW
.visible .entry _Z15gen_loci_kernelPhmmmP17curandStateXORWOW(
	.param .u64 .ptr .align 1 _Z15gen_loci_kernelPhmmmP17curandStateXORWOW_param_0,
	.param .u64 _Z15gen_loci_kernelPhmmmP17curandStateXORWOW_param_1,
	.param .u64 _Z15gen_loci_kernelPhmmmP17curandStateXORWOW_param_2,
	.param .u64 _Z15gen_loci_kernelPhmmmP17curandStateXORWOW_param_3,
	.param .u64 .ptr .align 1 _Z15gen_loci_kernelPhmmmP17curandStateXORWOW_param_4
)
{
	.reg .pred 	%p<26>;
	.reg .b16 	%rs<68>;
	.reg .b32 	%r<622>;
	.reg .b32 	%f<93>;
	.reg .b64 	%rd<193>;
	.reg .b64 	%fd<90>;

	ld.param.u64 	%rd44, [_Z15gen_loci_kernelPhmmmP17curandStateXORWOW_param_0];
	ld.param.u64 	%rd45, [_Z15gen_loci_kernelPhmmmP17curandStateXORWOW_param_1];
	ld.param.u64 	%rd46, [_Z15gen_loci_kernelPhmmmP17curandStateXORWOW_param_2];
	ld.param.u64 	%rd47, [_Z15gen_loci_kernelPhmmmP17curandStateXORWOW_param_3];
	ld.param.u64 	%rd48, [_Z15gen_loci_kernelPhmmmP17curandStateXORWOW_param_4];
	cvta.to.global.u64 	%rd1, %rd48;
	shl.b64 	%rd2, %rd47, 1;
	add.s64 	%rd49, %rd2, 2;
	mul.lo.s64 	%rd3, %rd49, %rd46;
	setp.eq.s64 	%p1, %rd45, 0;
	@%p1 bra 	$L__BB1_41;
	mov.u32 	%r151, %ntid.x;
	mov.u32 	%r152, %ctaid.x;
	mov.u32 	%r153, %tid.x;
	mad.lo.s32 	%r154, %r152, %r151, %r153;
	mul.wide.s32 	%rd50, %r154, 48;
	add.s64 	%rd51, %rd1, %rd50;
	ld.global.v2.u32 	{%r618, %r533}, [%rd51];
	ld.global.v2.u32 	{%r578, %r619}, [%rd51+8];
	ld.global.v2.u32 	{%r620, %r596}, [%rd51+16];
	cvta.to.global.u64 	%rd179, %rd44;
	setp.ne.s64 	%p2, %rd46, 0;
	@%p2 bra 	$L__BB1_10;
	and.b64  	%rd5, %rd45, 3;
	setp.lt.u64 	%p20, %rd45, 4;
	@%p20 bra 	$L__BB1_5;
	and.b64  	%rd6, %rd45, -4;
	mov.b64 	%rd178, 0;
	mov.u64 	%rd137, BASES;
$L__BB1_4:
	.pragma "nounroll";
	shr.u32 	%r409, %r533, 2;
	xor.b32  	%r410, %r409, %r533;
	shl.b32 	%r411, %r596, 4;
	shl.b32 	%r412, %r410, 1;
	xor.b32  	%r413, %r411, %r412;
	xor.b32  	%r414, %r413, %r596;
	xor.b32  	%r415, %r414, %r410;
	add.s32 	%r416, %r618, %r415;
	add.s32 	%r417, %r416, 362437;
	cvt.rn.f32.u32 	%f65, %r417;
	fma.rn.f32 	%f66, %f65, 0f2F800000, 0f2F000000;
	cvt.f64.f32 	%fd62, %f66;
	fma.rn.f64 	%fd63, %fd62, 0d400FFFFF79C842FA, 0d0000000000000000;
	cvt.rzi.u64.f64 	%rd135, %fd63;
	shr.u32 	%r418, %r578, 2;
	xor.b32  	%r419, %r418, %r578;
	shl.b32 	%r420, %r415, 4;
	shl.b32 	%r421, %r419, 1;
	xor.b32  	%r422, %r421, %r420;
	xor.b32  	%r423, %r422, %r419;
	xor.b32  	%r424, %r423, %r415;
	add.s32 	%r425, %r618, %r424;
	add.s32 	%r426, %r425, 724874;
	cvt.rn.f32.u32 	%f67, %r426;
	fma.rn.f32 	%f68, %f67, 0f2F800000, 0f2F000000;
	cvt.f64.f32 	%fd64, %f68;
	fma.rn.f64 	%fd65, %fd64, 0d400FFFFF79C842FA, 0d0000000000000000;
	cvt.rzi.u64.f64 	%rd136, %fd65;
	add.s64 	%rd138, %rd137, %rd135;
	ld.global.nc.u8 	%rs37, [%rd138];
	cvt.u16.u8 	%rs38, %rs37;
	st.global.u8 	[%rd179], %rs38;
	add.s64 	%rd139, %rd137, %rd136;
	ld.global.nc.u8 	%rs39, [%rd139];
	cvt.u16.u8 	%rs40, %rs39;
	st.global.u8 	[%rd179+1], %rs40;
	add.s64 	%rd140, %rd179, %rd3;
	add.s64 	%rd141, %rd140, 2;
	shr.u32 	%r427, %r619, 2;
	xor.b32  	%r428, %r427, %r619;
	shl.b32 	%r429, %r424, 4;
	shl.b32 	%r430, %r428, 1;
	xor.b32  	%r431, %r429, %r430;
	xor.b32  	%r432, %r431, %r424;
	xor.b32  	%r433, %r432, %r428;
	add.s32 	%r434, %r618, %r433;
	add.s32 	%r435, %r434, 1087311;
	cvt.rn.f32.u32 	%f69, %r435;
	fma.rn.f32 	%f70, %f69, 0f2F800000, 0f2F000000;
	cvt.f64.f32 	%fd66, %f70;
	fma.rn.f64 	%fd67, %fd66, 0d400FFFFF79C842FA, 0d0000000000000000;
	cvt.rzi.u64.f64 	%rd142, %fd67;
	shr.u32 	%r436, %r620, 2;
	xor.b32  	%r437, %r436, %r620;
	shl.b32 	%r438, %r433, 4;
	shl.b32 	%r439, %r437, 1;
	xor.b32  	%r440, %r439, %r438;
	xor.b32  	%r441, %r440, %r437;
	xor.b32  	%r533, %r441, %r433;
	add.s32 	%r442, %r618, %r533;
	add.s32 	%r443, %r442, 1449748;
	cvt.rn.f32.u32 	%f71, %r443;
	fma.rn.f32 	%f72, %f71, 0f2F800000, 0f2F000000;
	cvt.f64.f32 	%fd68, %f72;
	fma.rn.f64 	%fd69, %fd68, 0d400FFFFF79C842FA, 0d0000000000000000;
	cvt.rzi.u64.f64 	%rd143, %fd69;
	add.s64 	%rd144, %rd137, %rd142;
	ld.global.nc.u8 	%rs41, [%rd144];
	cvt.u16.u8 	%rs42, %rs41;
	st.global.u8 	[%rd140+2], %rs42;
	add.s64 	%rd145, %rd137, %rd143;
	ld.global.nc.u8 	%rs43, [%rd145];
	cvt.u16.u8 	%rs44, %rs43;
	st.global.u8 	[%rd140+3], %rs44;
	add.s64 	%rd146, %rd141, %rd3;
	add.s64 	%rd147, %rd146, 2;
	shr.u32 	%r444, %r596, 2;
	xor.b32  	%r445, %r444, %r596;
	shl.b32 	%r446, %r533, 4;
	shl.b32 	%r447, %r445, 1;
	xor.b32  	%r448, %r446, %r447;
	xor.b32  	%r449, %r448, %r533;
	xor.b32  	%r578, %r449, %r445;
	add.s32 	%r450, %r618, %r578;
	add.s32 	%r451, %r450, 1812185;
	cvt.rn.f32.u32 	%f73, %r451;
	fma.rn.f32 	%f74, %f73, 0f2F800000, 0f2F000000;
	cvt.f64.f32 	%fd70, %f74;
	fma.rn.f64 	%fd71, %fd70, 0d400FFFFF79C842FA, 0d0000000000000000;
	cvt.rzi.u64.f64 	%rd148, %fd71;
	shr.u32 	%r452, %r415, 2;
	xor.b32  	%r453, %r452, %r415;
	shl.b32 	%r454, %r578, 4;
	shl.b32 	%r455, %r453, 1;
	xor.b32  	%r456, %r455, %r454;
	xor.b32  	%r457, %r456, %r453;
	xor.b32  	%r619, %r457, %r578;
	add.s32 	%r458, %r618, %r619;
	add.s32 	%r459, %r458, 2174622;
	cvt.rn.f32.u32 	%f75, %r459;
	fma.rn.f32 	%f76, %f75, 0f2F800000, 0f2F000000;
	cvt.f64.f32 	%fd72, %f76;
	fma.rn.f64 	%fd73, %fd72, 0d400FFFFF79C842FA, 0d0000000000000000;
	cvt.rzi.u64.f64 	%rd149, %fd73;
	add.s64 	%rd150, %rd137, %rd148;
	ld.global.nc.u8 	%rs45, [%rd150];
	cvt.u16.u8 	%rs46, %rs45;
	st.global.u8 	[%rd146+2], %rs46;
	add.s64 	%rd151, %rd137, %rd149;
	ld.global.nc.u8 	%rs47, [%rd151];
	cvt.u16.u8 	%rs48, %rs47;
	st.global.u8 	[%rd146+3], %rs48;
	add.s64 	%rd152, %rd147, %rd3;
	add.s64 	%rd153, %rd152, 2;
	shr.u32 	%r460, %r424, 2;
	xor.b32  	%r461, %r460, %r424;
	shl.b32 	%r462, %r619, 4;
	shl.b32 	%r463, %r461, 1;
	xor.b32  	%r464, %r462, %r463;
	xor.b32  	%r465, %r464, %r619;
	xor.b32  	%r620, %r465, %r461;
	add.s32 	%r466, %r618, %r620;
	add.s32 	%r467, %r466, 2537059;
	cvt.rn.f32.u32 	%f77, %r467;
	fma.rn.f32 	%f78, %f77, 0f2F800000, 0f2F000000;
	cvt.f64.f32 	%fd74, %f78;
	fma.rn.f64 	%fd75, %fd74, 0d400FFFFF79C842FA, 0d0000000000000000;
	cvt.rzi.u64.f64 	%rd154, %fd75;
	shr.u32 	%r468, %r433, 2;
	xor.b32  	%r469, %r468, %r433;
	shl.b32 	%r470, %r620, 4;
	shl.b32 	%r471, %r469, 1;
	xor.b32  	%r472, %r471, %r470;
	xor.b32  	%r473, %r472, %r469;
	xor.b32  	%r596, %r473, %r620;
	add.s32 	%r618, %r618, 2899496;
	add.s32 	%r474, %r596, %r618;
	cvt.rn.f32.u32 	%f79, %r474;
	fma.rn.f32 	%f80, %f79, 0f2F800000, 0f2F000000;
	cvt.f64.f32 	%fd76, %f80;
	fma.rn.f64 	%fd77, %fd76, 0d400FFFFF79C842FA, 0d0000000000000000;
	cvt.rzi.u64.f64 	%rd155, %fd77;
	add.s64 	%rd156, %rd137, %rd154;
	ld.global.nc.u8 	%rs49, [%rd156];
	cvt.u16.u8 	%rs50, %rs49;
	st.global.u8 	[%rd152+2], %rs50;
	add.s64 	%rd157, %rd137, %rd155;
	ld.global.nc.u8 	%rs51, [%rd157];
	cvt.u16.u8 	%rs52, %rs51;
	st.global.u8 	[%rd152+3], %rs52;
	add.s64 	%rd158, %rd153, %rd3;
	add.s64 	%rd179, %rd158, 2;
	add.s64 	%rd178, %rd178, 4;
	setp.ne.s64 	%p21, %rd178, %rd6;
	@%p21 bra 	$L__BB1_4;
$L__BB1_5:
	setp.eq.s64 	%p22, %rd5, 0;
	@%p22 bra 	$L__BB1_41;
	setp.eq.s64 	%p23, %rd5, 1;
	@%p23 bra 	$L__BB1_8;
	shr.u32 	%r475, %r533, 2;
	xor.b32  	%r476, %r475, %r533;
	shl.b32 	%r477, %r596, 4;
	shl.b32 	%r478, %r476, 1;
	xor.b32  	%r479, %r477, %r478;
	xor.b32  	%r480, %r479, %r596;
	xor.b32  	%r25, %r480, %r476;
	add.s32 	%r481, %r618, %r25;
	add.s32 	%r482, %r481, 362437;
	cvt.rn.f32.u32 	%f81, %r482;
	fma.rn.f32 	%f82, %f81, 0f2F800000, 0f2F000000;
	cvt.f64.f32 	%fd78, %f82;
	fma.rn.f64 	%fd79, %fd78, 0d400FFFFF79C842FA, 0d0000000000000000;
	cvt.rzi.u64.f64 	%rd159, %fd79;
	shr.u32 	%r483, %r578, 2;
	xor.b32  	%r484, %r483, %r578;
	shl.b32 	%r485, %r25, 4;
	shl.b32 	%r486, %r484, 1;
	xor.b32  	%r487, %r486, %r485;
	xor.b32  	%r488, %r487, %r484;
	xor.b32  	%r489, %r488, %r25;
	add.s32 	%r490, %r618, %r489;
	add.s32 	%r491, %r490, 724874;
	cvt.rn.f32.u32 	%f83, %r491;
	fma.rn.f32 	%f84, %f83, 0f2F800000, 0f2F000000;
	cvt.f64.f32 	%fd80, %f84;
	fma.rn.f64 	%fd81, %fd80, 0d400FFFFF79C842FA, 0d0000000000000000;
	cvt.rzi.u64.f64 	%rd160, %fd81;
	mov.u64 	%rd161, BASES;
	add.s64 	%rd162, %rd161, %rd159;
	ld.global.nc.u8 	%rs53, [%rd162];
	cvt.u16.u8 	%rs54, %rs53;
	st.global.u8 	[%rd179], %rs54;
	add.s64 	%rd163, %rd161, %rd160;
	ld.global.nc.u8 	%rs55, [%rd163];
	cvt.u16.u8 	%rs56, %rs55;
	st.global.u8 	[%rd179+1], %rs56;
	add.s64 	%rd164, %rd179, %rd3;
	add.s64 	%rd165, %rd164, 2;
	shr.u32 	%r492, %r619, 2;
	xor.b32  	%r493, %r492, %r619;
	shl.b32 	%r494, %r489, 4;
	shl.b32 	%r495, %r493, 1;
	xor.b32  	%r496, %r494, %r495;
	xor.b32  	%r497, %r496, %r489;
	xor.b32  	%r498, %r497, %r493;
	add.s32 	%r499, %r618, %r498;
	add.s32 	%r500, %r499, 1087311;
	cvt.rn.f32.u32 	%f85, %r500;
	fma.rn.f32 	%f86, %f85, 0f2F800000, 0f2F000000;
	cvt.f64.f32 	%fd82, %f86;
	fma.rn.f64 	%fd83, %fd82, 0d400FFFFF79C842FA, 0d0000000000000000;
	cvt.rzi.u64.f64 	%rd166, %fd83;
	shr.u32 	%r501, %r620, 2;
	xor.b32  	%r502, %r501, %r620;
	shl.b32 	%r503, %r498, 4;
	shl.b32 	%r504, %r502, 1;
	xor.b32  	%r505, %r504, %r503;
	xor.b32  	%r506, %r505, %r502;
	xor.b32  	%r26, %r506, %r498;
	add.s32 	%r618, %r618, 1449748;
	add.s32 	%r507, %r26, %r618;
	cvt.rn.f32.u32 	%f87, %r507;
	fma.rn.f32 	%f88, %f87, 0f2F800000, 0f2F000000;
	cvt.f64.f32 	%fd84, %f88;
	fma.rn.f64 	%fd85, %fd84, 0d400FFFFF79C842FA, 0d0000000000000000;
	cvt.rzi.u64.f64 	%rd167, %fd85;
	add.s64 	%rd168, %rd161, %rd166;
	ld.global.nc.u8 	%rs57, [%rd168];
	cvt.u16.u8 	%rs58, %rs57;
	st.global.u8 	[%rd164+2], %rs58;
	add.s64 	%rd169, %rd161, %rd167;
	ld.global.nc.u8 	%rs59, [%rd169];
	cvt.u16.u8 	%rs60, %rs59;
	st.global.u8 	[%rd164+3], %rs60;
	add.s64 	%rd170, %rd165, %rd3;
	add.s64 	%rd179, %rd170, 2;
	mov.u32 	%r533, %r596;
	mov.u32 	%r578, %r25;
	mov.u32 	%r596, %r26;
$L__BB1_8:
	and.b64  	%rd171, %rd45, 1;
	setp.eq.b64 	%p24, %rd171, 1;
	not.pred 	%p25, %p24;
	@%p25 bra 	$L__BB1_41;
	shr.u32 	%r508, %r533, 2;
	xor.b32  	%r509, %r508, %r533;
	shl.b32 	%r510, %r596, 4;
	shl.b32 	%r511, %r509, 1;
	xor.b32  	%r512, %r510, %r511;
	xor.b32  	%r513, %r512, %r596;
	xor.b32  	%r514, %r513, %r509;
	add.s32 	%r515, %r618, %r514;
	add.s32 	%r516, %r515, 362437;
	cvt.rn.f32.u32 	%f89, %r516;
	fma.rn.f32 	%f90, %f89, 0f2F800000, 0f2F000000;
	cvt.f64.f32 	%fd86, %f90;
	fma.rn.f64 	%fd87, %fd86, 0d400FFFFF79C842FA, 0d0000000000000000;
	cvt.rzi.u64.f64 	%rd172, %fd87;
	shr.u32 	%r517, %r578, 2;
	xor.b32  	%r518, %r517, %r578;
	shl.b32 	%r519, %r514, 4;
	shl.b32 	%r520, %r518, 1;
	xor.b32  	%r521, %r520, %r519;
	xor.b32  	%r522, %r521, %r518;
	xor.b32  	%r523, %r522, %r514;
	add.s32 	%r524, %r618, %r523;
	add.s32 	%r525, %r524, 724874;
	cvt.rn.f32.u32 	%f91, %r525;
	fma.rn.f32 	%f92, %f91, 0f2F800000, 0f2F000000;
	cvt.f64.f32 	%fd88, %f92;
	fma.rn.f64 	%fd89, %fd88, 0d400FFFFF79C842FA, 0d0000000000000000;
	cvt.rzi.u64.f64 	%rd173, %fd89;
	mov.u64 	%rd174, BASES;
	add.s64 	%rd175, %rd174, %rd172;
	ld.global.nc.u8 	%rs61, [%rd175];
	cvt.u16.u8 	%rs62, %rs61;
	st.global.u8 	[%rd179], %rs62;
	add.s64 	%rd176, %rd174, %rd173;
	ld.global.nc.u8 	%rs63, [%rd176];
	cvt.u16.u8 	%rs64, %rs63;
	st.global.u8 	[%rd179+1], %rs64;
	bra.uni 	$L__BB1_41;
$L__BB1_10:
	setp.eq.s64 	%p3, %rd47, 0;
	@%p3 bra 	$L__BB1_17;
	and.b64  	%rd14, %rd47, -2;
	mov.b64 	%rd187, 0;
	mov.u64 	%rd56, BASES;
$L__BB1_12:
	shr.u32 	%r155, %r533, 2;
	xor.b32  	%r156, %r155, %r533;
	shl.b32 	%r157, %r596, 4;
	shl.b32 	%r158, %r156, 1;
	xor.b32  	%r159, %r157, %r158;
	xor.b32  	%r160, %r159, %r596;
	xor.b32  	%r611, %r160, %r156;
	add.s32 	%r161, %r618, %r611;
	add.s32 	%r162, %r161, 362437;
	cvt.rn.f32.u32 	%f1, %r162;
	fma.rn.f32 	%f2, %f1, 0f2F800000, 0f2F000000;
	cvt.f64.f32 	%fd1, %f2;
	fma.rn.f64 	%fd2, %fd1, 0d400FFFFF79C842FA, 0d0000000000000000;
	cvt.rzi.u64.f64 	%rd54, %fd2;
	shr.u32 	%r163, %r578, 2;
	xor.b32  	%r164, %r163, %r578;
	shl.b32 	%r165, %r611, 4;
	shl.b32 	%r166, %r164, 1;
	xor.b32  	%r167, %r166, %r165;
	xor.b32  	%r168, %r167, %r164;
	xor.b32  	%r612, %r168, %r611;
	add.s32 	%r618, %r618, 724874;
	add.s32 	%r169, %r612, %r618;
	cvt.rn.f32.u32 	%f3, %r169;
	fma.rn.f32 	%f4, %f3, 0f2F800000, 0f2F000000;
	cvt.f64.f32 	%fd3, %f4;
	fma.rn.f64 	%fd4, %fd3, 0d400FFFFF79C842FA, 0d0000000000000000;
	cvt.rzi.u64.f64 	%rd55, %fd4;
	add.s64 	%rd57, %rd56, %rd54;
	ld.global.nc.u8 	%rs10, [%rd57];
	cvt.u16.u8 	%rs11, %rs10;
	st.global.u8 	[%rd179], %rs11;
	add.s64 	%rd58, %rd56, %rd55;
	ld.global.nc.u8 	%rs12, [%rd58];
	cvt.u16.u8 	%rs13, %rs12;
	st.global.u8 	[%rd179+1], %rs13;
	mov.b64 	%rd189, 0;
	mov.u64 	%rd190, %rd179;
$L__BB1_13:
	setp.eq.s64 	%p4, %rd47, 1;
	add.s64 	%rd34, %rd190, 2;
	shr.u32 	%r171, %r619, 2;
	xor.b32  	%r172, %r171, %r619;
	shl.b32 	%r173, %r612, 4;
	shl.b32 	%r174, %r172, 1;
	xor.b32  	%r175, %r173, %r174;
	xor.b32  	%r176, %r175, %r612;
	xor.b32  	%r599, %r176, %r172;
	add.s32 	%r177, %r618, %r599;
	add.s32 	%r178, %r177, 362437;
	cvt.rn.f32.u32 	%f5, %r178;
	fma.rn.f32 	%f6, %f5, 0f2F800000, 0f2F000000;
	cvt.f64.f32 	%fd5, %f6;
	fma.rn.f64 	%fd6, %fd5, 0d3FFFFFFEF39085F4, 0d0000000000000000;
	cvt.rzi.u64.f64 	%rd60, %fd6;
	shr.u32 	%r179, %r620, 2;
	xor.b32  	%r180, %r179, %r620;
	shl.b32 	%r181, %r599, 4;
	shl.b32 	%r182, %r180, 1;
	xor.b32  	%r183, %r182, %r181;
	xor.b32  	%r184, %r183, %r180;
	xor.b32  	%r600, %r184, %r599;
	add.s32 	%r618, %r618, 724874;
	add.s32 	%r185, %r600, %r618;
	cvt.rn.f32.u32 	%f7, %r185;
	fma.rn.f32 	%f8, %f7, 0f2F800000, 0f2F000000;
	cvt.f64.f32 	%fd7, %f8;
	fma.rn.f64 	%fd8, %fd7, 0d3FFFFFFEF39085F4, 0d0000000000000000;
	cvt.rzi.u64.f64 	%rd61, %fd8;
	add.s64 	%rd62, %rd179, %rd60;
	ld.global.u8 	%rs14, [%rd62];
	st.global.u8 	[%rd190+2], %rs14;
	add.s64 	%rd63, %rd179, %rd61;
	ld.global.u8 	%rs15, [%rd63];
	st.global.u8 	[%rd190+3], %rs15;
	mov.b64 	%rd192, 2;
	@%p4 bra 	$L__BB1_34;
	mov.b64 	%rd191, 0;
$L__BB1_15:
	shr.u32 	%r186, %r596, 2;
	xor.b32  	%r187, %r186, %r596;
	shl.b32 	%r188, %r600, 4;
	shl.b32 	%r189, %r187, 1;
	xor.b32  	%r190, %r188, %r189;
	xor.b32  	%r191, %r190, %r600;
	xor.b32  	%r116, %r191, %r187;
	add.s32 	%r192, %r618, %r116;
	add.s32 	%r193, %r192, 362437;
	cvt.rn.f32.u32 	%f9, %r193;
	fma.rn.f32 	%f10, %f9, 0f2F800000, 0f2F000000;
	cvt.f64.f32 	%fd9, %f10;
	setp.geu.f64 	%p5, %fd9, 0d3F947AE147AE147B;
	@%p5 bra 	$L__BB1_28;
	shr.u32 	%r202, %r611, 2;
	xor.b32  	%r203, %r202, %r611;
	shl.b32 	%r204, %r116, 4;
	shl.b32 	%r205, %r203, 1;
	xor.b32  	%r206, %r205, %r204;
	xor.b32  	%r207, %r206, %r203;
	xor.b32  	%r596, %r207, %r116;
	add.s32 	%r208, %r618, %r596;
	add.s32 	%r209, %r208, 724874;
	cvt.rn.f32.u32 	%f13, %r209;
	fma.rn.f32 	%f14, %f13, 0f2F800000, 0f2F000000;
	cvt.f64.f32 	%fd12, %f14;
	fma.rn.f64 	%fd13, %fd12, 0d400FFFFF79C842FA, 0d0000000000000000;
	cvt.rzi.u64.f64 	%rd67, %fd13;
	mov.u64 	%rd68, BASES;
	add.s64 	%rd69, %rd68, %rd67;
	ld.global.nc.u8 	%rs16, [%rd69];
	cvt.u16.u8 	%rs65, %rs16;
	bra.uni 	$L__BB1_29;
$L__BB1_17:
	mov.b64 	%rd181, 0;
	mov.u64 	%rd92, BASES;
$L__BB1_18:
	setp.lt.u64 	%p13, %rd46, 4;
	shr.u32 	%r281, %r533, 2;
	xor.b32  	%r282, %r281, %r533;
	shl.b32 	%r283, %r596, 4;
	shl.b32 	%r284, %r282, 1;
	xor.b32  	%r285, %r283, %r284;
	xor.b32  	%r286, %r285, %r596;
	xor.b32  	%r575, %r286, %r282;
	add.s32 	%r287, %r618, %r575;
	add.s32 	%r288, %r287, 362437;
	cvt.rn.f32.u32 	%f33, %r288;
	fma.rn.f32 	%f34, %f33, 0f2F800000, 0f2F000000;
	cvt.f64.f32 	%fd30, %f34;
	fma.rn.f64 	%fd31, %fd30, 0d400FFFFF79C842FA, 0d0000000000000000;
	cvt.rzi.u64.f64 	%rd90, %fd31;
	shr.u32 	%r289, %r578, 2;
	xor.b32  	%r290, %r289, %r578;
	shl.b32 	%r291, %r575, 4;
	shl.b32 	%r292, %r290, 1;
	xor.b32  	%r293, %r292, %r291;
	xor.b32  	%r294, %r293, %r290;
	xor.b32  	%r553, %r294, %r575;
	add.s32 	%r571, %r618, 724874;
	add.s32 	%r295, %r553, %r571;
	cvt.rn.f32.u32 	%f35, %r295;
	fma.rn.f32 	%f36, %f35, 0f2F800000, 0f2F000000;
	cvt.f64.f32 	%fd32, %f36;
	fma.rn.f64 	%fd33, %fd32, 0d400FFFFF79C842FA, 0d0000000000000000;
	cvt.rzi.u64.f64 	%rd91, %fd33;
	add.s64 	%rd93, %rd92, %rd90;
	ld.global.nc.u8 	%rs19, [%rd93];
	cvt.u16.u8 	%rs20, %rs19;
	st.global.u8 	[%rd179], %rs20;
	add.s64 	%rd94, %rd92, %rd91;
	ld.global.nc.u8 	%rs21, [%rd94];
	cvt.u16.u8 	%rs22, %rs21;
	st.global.u8 	[%rd179+1], %rs22;
	add.s64 	%rd186, %rd179, 2;
	@%p13 bra 	$L__BB1_22;
	and.b64  	%rd183, %rd46, -4;
	add.s32 	%r548, %r618, 1812185;
$L__BB1_20:
	.pragma "nounroll";
	shr.u32 	%r296, %r619, 2;
	xor.b32  	%r297, %r296, %r619;
	shl.b32 	%r298, %r553, 4;
	shl.b32 	%r299, %r297, 1;
	xor.b32  	%r300, %r298, %r299;
	xor.b32  	%r301, %r300, %r553;
	xor.b32  	%r302, %r301, %r297;
	add.s32 	%r303, %r548, %r302;
	add.s32 	%r304, %r303, -724874;
	cvt.rn.f32.u32 	%f37, %r304;
	fma.rn.f32 	%f38, %f37, 0f2F800000, 0f2F000000;
	cvt.f64.f32 	%fd34, %f38;
	fma.rn.f64 	%fd35, %fd34, 0d3FFFFFFEF39085F4, 0d0000000000000000;
	cvt.rzi.u64.f64 	%rd95, %fd35;
	shr.u32 	%r305, %r620, 2;
	xor.b32  	%r306, %r305, %r620;
	shl.b32 	%r307, %r302, 4;
	shl.b32 	%r308, %r306, 1;
	xor.b32  	%r309, %r308, %r307;
	xor.b32  	%r310, %r309, %r306;
	xor.b32  	%r311, %r310, %r302;
	add.s32 	%r312, %r548, %r311;
	add.s32 	%r313, %r312, -362437;
	cvt.rn.f32.u32 	%f39, %r313;
	fma.rn.f32 	%f40, %f39, 0f2F800000, 0f2F000000;
	cvt.f64.f32 	%fd36, %f40;
	fma.rn.f64 	%fd37, %fd36, 0d3FFFFFFEF39085F4, 0d0000000000000000;
	cvt.rzi.u64.f64 	%rd96, %fd37;
	add.s64 	%rd97, %rd179, %rd95;
	ld.global.u8 	%rs23, [%rd97];
	st.global.u8 	[%rd186], %rs23;
	add.s64 	%rd98, %rd179, %rd96;
	ld.global.u8 	%rs24, [%rd98];
	st.global.u8 	[%rd186+1], %rs24;
	shr.u32 	%r314, %r596, 2;
	xor.b32  	%r315, %r314, %r596;
	shl.b32 	%r316, %r311, 4;
	shl.b32 	%r317, %r315, 1;
	xor.b32  	%r318, %r316, %r317;
	xor.b32  	%r319, %r318, %r311;
	xor.b32  	%r320, %r319, %r315;
	shr.u32 	%r321, %r575, 2;
	xor.b32  	%r322, %r321, %r575;
	shl.b32 	%r323, %r320, 4;
	shl.b32 	%r324, %r322, 1;
	xor.b32  	%r325, %r324, %r323;
	xor.b32  	%r326, %r325, %r322;
	xor.b32  	%r619, %r326, %r320;
	shr.u32 	%r327, %r553, 2;
	xor.b32  	%r328, %r327, %r553;
	shl.b32 	%r329, %r619, 4;
	shl.b32 	%r330, %r328, 1;
	xor.b32  	%r331, %r329, %r330;
	xor.b32  	%r332, %r331, %r619;
	xor.b32  	%r620, %r332, %r328;
	shr.u32 	%r333, %r302, 2;
	xor.b32  	%r334, %r333, %r302;
	shl.b32 	%r335, %r620, 4;
	shl.b32 	%r336, %r334, 1;
	xor.b32  	%r337, %r336, %r335;
	xor.b32  	%r338, %r337, %r334;
	xor.b32  	%r596, %r338, %r620;
	shr.u32 	%r339, %r311, 2;
	xor.b32  	%r340, %r339, %r311;
	shl.b32 	%r341, %r596, 4;
	shl.b32 	%r342, %r340, 1;
	xor.b32  	%r343, %r341, %r342;
	xor.b32  	%r344, %r343, %r596;
	xor.b32  	%r575, %r344, %r340;
	shr.u32 	%r345, %r320, 2;
	xor.b32  	%r346, %r345, %r320;
	shl.b32 	%r347, %r575, 4;
	shl.b32 	%r348, %r346, 1;
	xor.b32  	%r349, %r348, %r347;
	xor.b32  	%r350, %r349, %r346;
	xor.b32  	%r553, %r350, %r575;
	add.s32 	%r351, %r548, %r553;
	add.s32 	%r352, %r548, %r320;
	cvt.rn.f32.u32 	%f41, %r352;
	fma.rn.f32 	%f42, %f41, 0f2F800000, 0f2F000000;
	cvt.f64.f32 	%fd38, %f42;
	fma.rn.f64 	%fd39, %fd38, 0d3FFFFFFEF39085F4, 0d0000000000000000;
	cvt.rzi.u64.f64 	%rd99, %fd39;
	add.s32 	%r353, %r548, %r619;
	add.s32 	%r354, %r353, 362437;
	cvt.rn.f32.u32 	%f43, %r354;
	fma.rn.f32 	%f44, %f43, 0f2F800000, 0f2F000000;
	cvt.f64.f32 	%fd40, %f44;
	fma.rn.f64 	%fd41, %fd40, 0d3FFFFFFEF39085F4, 0d0000000000000000;
	cvt.rzi.u64.f64 	%rd100, %fd41;
	add.s64 	%rd101, %rd179, %rd99;
	ld.global.u8 	%rs25, [%rd101];
	add.s64 	%rd102, %rd2, 2;
	add.s64 	%rd103, %rd186, %rd102;
	st.global.u8 	[%rd103], %rs25;
	add.s64 	%rd104, %rd179, %rd100;
	ld.global.u8 	%rs26, [%rd104];
	st.global.u8 	[%rd103+1], %rs26;
	add.s32 	%r355, %r548, %r620;
	add.s32 	%r356, %r355, 724874;
	cvt.rn.f32.u32 	%f45, %r356;
	fma.rn.f32 	%f46, %f45, 0f2F800000, 0f2F000000;
	cvt.f64.f32 	%fd42, %f46;
	fma.rn.f64 	%fd43, %fd42, 0d3FFFFFFEF39085F4, 0d0000000000000000;
	cvt.rzi.u64.f64 	%rd105, %fd43;
	add.s32 	%r357, %r548, %r596;
	add.s32 	%r358, %r357, 1087311;
	cvt.rn.f32.u32 	%f47, %r358;
	fma.rn.f32 	%f48, %f47, 0f2F800000, 0f2F000000;
	cvt.f64.f32 	%fd44, %f48;
	fma.rn.f64 	%fd45, %fd44, 0d3FFFFFFEF39085F4, 0d0000000000000000;
	cvt.rzi.u64.f64 	%rd106, %fd45;
	add.s64 	%rd107, %rd179, %rd105;
	ld.global.u8 	%rs27, [%rd107];
	add.s64 	%rd108, %rd103, %rd102;
	st.global.u8 	[%rd108], %rs27;
	add.s64 	%rd109, %rd179, %rd106;
	ld.global.u8 	%rs28, [%rd109];
	st.global.u8 	[%rd108+1], %rs28;
	add.s32 	%r359, %r548, %r575;
	add.s32 	%r360, %r359, 1449748;
	cvt.rn.f32.u32 	%f49, %r360;
	fma.rn.f32 	%f50, %f49, 0f2F800000, 0f2F000000;
	cvt.f64.f32 	%fd46, %f50;
	fma.rn.f64 	%fd47, %fd46, 0d3FFFFFFEF39085F4, 0d0000000000000000;
	cvt.rzi.u64.f64 	%rd110, %fd47;
	add.s32 	%r361, %r351, 1812185;
	cvt.rn.f32.u32 	%f51, %r361;
	fma.rn.f32 	%f52, %f51, 0f2F800000, 0f2F000000;
	cvt.f64.f32 	%fd48, %f52;
	fma.rn.f64 	%fd49, %fd48, 0d3FFFFFFEF39085F4, 0d0000000000000000;
	cvt.rzi.u64.f64 	%rd111, %fd49;
	add.s64 	%rd112, %rd179, %rd110;
	ld.global.u8 	%rs29, [%rd112];
	add.s64 	%rd113, %rd108, %rd102;
	st.global.u8 	[%rd113], %rs29;
	add.s64 	%rd114, %rd179, %rd111;
	ld.global.u8 	%rs30, [%rd114];
	st.global.u8 	[%rd113+1], %rs30;
	add.s64 	%rd21, %rd113, %rd2;
	add.s32 	%r548, %r548, 2899496;
	add.s64 	%rd183, %rd183, -4;
	setp.ne.s64 	%p14, %rd183, 0;
	add.s64 	%rd186, %rd113, %rd102;
	@%p14 bra 	$L__BB1_20;
	add.s32 	%r618, %r548, -1087311;
	add.s64 	%rd186, %rd21, 2;
	mov.u32 	%r533, %r619;
	mov.u32 	%r578, %r620;
	mov.u32 	%r571, %r618;
$L__BB1_22:
	mov.u32 	%r574, %r596;
	mov.u32 	%r573, %r620;
	mov.u32 	%r572, %r619;
	and.b64  	%rd115, %rd46, 3;
	setp.eq.s64 	%p15, %rd115, 0;
	mov.u32 	%r619, %r596;
	mov.u32 	%r620, %r575;
	mov.u32 	%r596, %r553;
	@%p15 bra 	$L__BB1_27;
	setp.eq.s64 	%p16, %rd115, 1;
	mov.u32 	%r596, %r553;
	@%p16 bra 	$L__BB1_25;
	shr.u32 	%r363, %r572, 2;
	xor.b32  	%r364, %r363, %r572;
	shl.b32 	%r365, %r553, 4;
	shl.b32 	%r366, %r364, 1;
	xor.b32  	%r367, %r365, %r366;
	xor.b32  	%r368, %r367, %r553;
	xor.b32  	%r578, %r368, %r364;
	add.s32 	%r369, %r571, %r578;
	add.s32 	%r370, %r369, 362437;
	cvt.rn.f32.u32 	%f53, %r370;
	fma.rn.f32 	%f54, %f53, 0f2F800000, 0f2F000000;
	cvt.f64.f32 	%fd50, %f54;
	fma.rn.f64 	%fd51, %fd50, 0d3FFFFFFEF39085F4, 0d0000000000000000;
	cvt.rzi.u64.f64 	%rd116, %fd51;
	shr.u32 	%r371, %r573, 2;
	xor.b32  	%r372, %r371, %r573;
	shl.b32 	%r373, %r578, 4;
	shl.b32 	%r374, %r372, 1;
	xor.b32  	%r375, %r374, %r373;
	xor.b32  	%r376, %r375, %r372;
	xor.b32  	%r619, %r376, %r578;
	add.s32 	%r377, %r571, %r619;
	add.s32 	%r378, %r377, 724874;
	cvt.rn.f32.u32 	%f55, %r378;
	fma.rn.f32 	%f56, %f55, 0f2F800000, 0f2F000000;
	cvt.f64.f32 	%fd52, %f56;
	fma.rn.f64 	%fd53, %fd52, 0d3FFFFFFEF39085F4, 0d0000000000000000;
	cvt.rzi.u64.f64 	%rd117, %fd53;
	add.s64 	%rd118, %rd179, %rd116;
	ld.global.u8 	%rs31, [%rd118];
	st.global.u8 	[%rd186], %rs31;
	add.s64 	%rd119, %rd179, %rd117;
	ld.global.u8 	%rs32, [%rd119];
	st.global.u8 	[%rd186+1], %rs32;
	add.s64 	%rd120, %rd186, %rd2;
	add.s64 	%rd121, %rd120, 2;
	shr.u32 	%r379, %r574, 2;
	xor.b32  	%r380, %r379, %r574;
	shl.b32 	%r381, %r619, 4;
	shl.b32 	%r382, %r380, 1;
	xor.b32  	%r383, %r381, %r382;
	xor.b32  	%r384, %r383, %r619;
	xor.b32  	%r620, %r384, %r380;
	add.s32 	%r385, %r571, %r620;
	add.s32 	%r386, %r385, 1087311;
	cvt.rn.f32.u32 	%f57, %r386;
	fma.rn.f32 	%f58, %f57, 0f2F800000, 0f2F000000;
	cvt.f64.f32 	%fd54, %f58;
	fma.rn.f64 	%fd55, %fd54, 0d3FFFFFFEF39085F4, 0d0000000000000000;
	cvt.rzi.u64.f64 	%rd122, %fd55;
	shr.u32 	%r387, %r575, 2;
	xor.b32  	%r388, %r387, %r575;
	shl.b32 	%r389, %r620, 4;
	shl.b32 	%r390, %r388, 1;
	xor.b32  	%r391, %r390, %r389;
	xor.b32  	%r392, %r391, %r388;
	xor.b32  	%r596, %r392, %r620;
	add.s32 	%r618, %r571, 1449748;
	add.s32 	%r393, %r596, %r618;
	cvt.rn.f32.u32 	%f59, %r393;
	fma.rn.f32 	%f60, %f59, 0f2F800000, 0f2F000000;
	cvt.f64.f32 	%fd56, %f60;
	fma.rn.f64 	%fd57, %fd56, 0d3FFFFFFEF39085F4, 0d0000000000000000;
	cvt.rzi.u64.f64 	%rd123, %fd57;
	add.s64 	%rd124, %rd179, %rd122;
	ld.global.u8 	%rs33, [%rd124];
	st.global.u8 	[%rd120+2], %rs33;
	add.s64 	%rd125, %rd179, %rd123;
	ld.global.u8 	%rs34, [%rd125];
	st.global.u8 	[%rd120+3], %rs34;
	add.s64 	%rd126, %rd121, %rd2;
	add.s64 	%rd186, %rd126, 2;
	mov.u32 	%r571, %r618;
	mov.u32 	%r572, %r553;
	mov.u32 	%r573, %r578;
	mov.u32 	%r574, %r619;
	mov.u32 	%r575, %r620;
$L__BB1_25:
	and.b64  	%rd127, %rd46, 1;
	setp.eq.b64 	%p17, %rd127, 1;
	not.pred 	%p18, %p17;
	mov.u32 	%r533, %r553;
	@%p18 bra 	$L__BB1_27;
	shr.u32 	%r394, %r572, 2;
	xor.b32  	%r395, %r394, %r572;
	shl.b32 	%r396, %r596, 4;
	shl.b32 	%r397, %r395, 1;
	xor.b32  	%r398, %r396, %r397;
	xor.b32  	%r399, %r398, %r596;
	xor.b32  	%r620, %r399, %r395;
	add.s32 	%r400, %r571, %r620;
	add.s32 	%r401, %r400, 362437;
	cvt.rn.f32.u32 	%f61, %r401;
	fma.rn.f32 	%f62, %f61, 0f2F800000, 0f2F000000;
	cvt.f64.f32 	%fd58, %f62;
	fma.rn.f64 	%fd59, %fd58, 0d3FFFFFFEF39085F4, 0d0000000000000000;
	cvt.rzi.u64.f64 	%rd128, %fd59;
	shr.u32 	%r402, %r573, 2;
	xor.b32  	%r403, %r402, %r573;
	shl.b32 	%r404, %r620, 4;
	shl.b32 	%r405, %r403, 1;
	xor.b32  	%r406, %r405, %r404;
	xor.b32  	%r407, %r406, %r403;
	xor.b32  	%r84, %r407, %r620;
	add.s32 	%r618, %r571, 724874;
	add.s32 	%r408, %r84, %r618;
	cvt.rn.f32.u32 	%f63, %r408;
	fma.rn.f32 	%f64, %f63, 0f2F800000, 0f2F000000;
	cvt.f64.f32 	%fd60, %f64;
	fma.rn.f64 	%fd61, %fd60, 0d3FFFFFFEF39085F4, 0d0000000000000000;
	cvt.rzi.u64.f64 	%rd129, %fd61;
	add.s64 	%rd130, %rd179, %rd128;
	ld.global.u8 	%rs35, [%rd130];
	st.global.u8 	[%rd186], %rs35;
	add.s64 	%rd131, %rd179, %rd129;
	ld.global.u8 	%rs36, [%rd131];
	st.global.u8 	[%rd186+1], %rs36;
	mov.u32 	%r533, %r574;
	mov.u32 	%r578, %r575;
	mov.u32 	%r619, %r596;
	mov.u32 	%r596, %r84;
$L__BB1_27:
	add.s64 	%rd132, %rd2, 2;
	mad.lo.s64 	%rd133, %rd132, %rd46, %rd179;
	add.s64 	%rd179, %rd133, 2;
	add.s64 	%rd181, %rd181, 1;
	setp.eq.s64 	%p19, %rd181, %rd45;
	@%p19 bra 	$L__BB1_41;
	bra.uni 	$L__BB1_18;
$L__BB1_28:
	shr.u32 	%r194, %r611, 2;
	xor.b32  	%r195, %r194, %r611;
	shl.b32 	%r196, %r116, 4;
	shl.b32 	%r197, %r195, 1;
	xor.b32  	%r198, %r197, %r196;
	xor.b32  	%r199, %r198, %r195;
	xor.b32  	%r596, %r199, %r116;
	add.s32 	%r200, %r618, %r596;
	add.s32 	%r201, %r200, 724874;
	cvt.rn.f32.u32 	%f11, %r201;
	fma.rn.f32 	%f12, %f11, 0f2F800000, 0f2F000000;
	cvt.f64.f32 	%fd10, %f12;
	fma.rn.f64 	%fd11, %fd10, 0d3FFFFFFEF39085F4, 0d0000000000000000;
	cvt.rzi.u64.f64 	%rd65, %fd11;
	add.s64 	%rd66, %rd34, %rd65;
	ld.global.u8 	%rs65, [%rd66];
$L__BB1_29:
	shl.b64 	%rd70, %rd191, 1;
	add.s64 	%rd36, %rd34, %rd70;
	st.global.u8 	[%rd36+2], %rs65;
	shr.u32 	%r210, %r612, 2;
	xor.b32  	%r211, %r210, %r612;
	shl.b32 	%r212, %r596, 4;
	shl.b32 	%r213, %r211, 1;
	xor.b32  	%r214, %r213, %r212;
	xor.b32  	%r215, %r214, %r211;
	xor.b32  	%r611, %r215, %r596;
	add.s32 	%r216, %r618, %r611;
	add.s32 	%r217, %r216, 1087311;
	cvt.rn.f32.u32 	%f15, %r217;
	fma.rn.f32 	%f16, %f15, 0f2F800000, 0f2F000000;
	cvt.f64.f32 	%fd14, %f16;
	fma.rn.f64 	%fd15, %fd14, 0d40577FFFFBCE4218, 0d4040800000000000;
	cvt.rzi.u64.f64 	%rd71, %fd15;
	st.global.u8 	[%rd36+3], %rd71;
	shr.u32 	%r218, %r599, 2;
	xor.b32  	%r219, %r218, %r599;
	shl.b32 	%r220, %r611, 4;
	shl.b32 	%r221, %r219, 1;
	xor.b32  	%r222, %r220, %r221;
	xor.b32  	%r223, %r222, %r611;
	xor.b32  	%r612, %r223, %r219;
	add.s32 	%r224, %r618, %r612;
	add.s32 	%r225, %r224, 1449748;
	cvt.rn.f32.u32 	%f17, %r225;
	fma.rn.f32 	%f18, %f17, 0f2F800000, 0f2F000000;
	cvt.f64.f32 	%fd16, %f18;
	setp.lt.f64 	%p6, %fd16, 0d3F947AE147AE147B;
	@%p6 bra 	$L__BB1_31;
	shr.u32 	%r226, %r600, 2;
	xor.b32  	%r227, %r226, %r600;
	shl.b32 	%r228, %r612, 4;
	shl.b32 	%r229, %r227, 1;
	xor.b32  	%r230, %r229, %r228;
	xor.b32  	%r231, %r230, %r227;
	xor.b32  	%r599, %r231, %r612;
	add.s32 	%r232, %r618, %r599;
	add.s32 	%r233, %r232, 1812185;
	cvt.rn.f32.u32 	%f19, %r233;
	fma.rn.f32 	%f20, %f19, 0f2F800000, 0f2F000000;
	cvt.f64.f32 	%fd17, %f20;
	fma.rn.f64 	%fd18, %fd17, 0d3FFFFFFEF39085F4, 0d0000000000000000;
	cvt.rzi.u64.f64 	%rd72, %fd18;
	add.s64 	%rd73, %rd34, %rd72;
	ld.global.u8 	%rs66, [%rd73];
	bra.uni 	$L__BB1_32;
$L__BB1_31:
	shr.u32 	%r234, %r600, 2;
	xor.b32  	%r235, %r234, %r600;
	shl.b32 	%r236, %r612, 4;
	shl.b32 	%r237, %r235, 1;
	xor.b32  	%r238, %r237, %r236;
	xor.b32  	%r239, %r238, %r235;
	xor.b32  	%r599, %r239, %r612;
	add.s32 	%r240, %r618, %r599;
	add.s32 	%r241, %r240, 1812185;
	cvt.rn.f32.u32 	%f21, %r241;
	fma.rn.f32 	%f22, %f21, 0f2F800000, 0f2F000000;
	cvt.f64.f32 	%fd19, %f22;
	fma.rn.f64 	%fd20, %fd19, 0d400FFFFF79C842FA, 0d0000000000000000;
	cvt.rzi.u64.f64 	%rd74, %fd20;
	mov.u64 	%rd75, BASES;
	add.s64 	%rd76, %rd75, %rd74;
	ld.global.nc.u8 	%rs17, [%rd76];
	cvt.u16.u8 	%rs66, %rs17;
$L__BB1_32:
	st.global.u8 	[%rd36+4], %rs66;
	shr.u32 	%r242, %r116, 2;
	xor.b32  	%r243, %r242, %r116;
	shl.b32 	%r244, %r599, 4;
	shl.b32 	%r245, %r243, 1;
	xor.b32  	%r246, %r245, %r244;
	xor.b32  	%r247, %r246, %r243;
	xor.b32  	%r600, %r247, %r599;
	add.s32 	%r618, %r618, 2174622;
	add.s32 	%r248, %r600, %r618;
	cvt.rn.f32.u32 	%f23, %r248;
	fma.rn.f32 	%f24, %f23, 0f2F800000, 0f2F000000;
	cvt.f64.f32 	%fd21, %f24;
	fma.rn.f64 	%fd22, %fd21, 0d40577FFFFBCE4218, 0d4040800000000000;
	cvt.rzi.u64.f64 	%rd77, %fd22;
	st.global.u8 	[%rd36+5], %rd77;
	add.s64 	%rd191, %rd191, 2;
	setp.ne.s64 	%p7, %rd191, %rd14;
	@%p7 bra 	$L__BB1_15;
	shl.b64 	%rd78, %rd14, 1;
	add.s64 	%rd192, %rd78, 2;
	mov.u32 	%r616, %r599;
	mov.u32 	%r617, %r600;
	mov.u32 	%r619, %r596;
	mov.u32 	%r620, %r611;
	mov.u32 	%r621, %r612;
$L__BB1_34:
	and.b64  	%rd79, %rd47, 1;
	setp.eq.b64 	%p8, %rd79, 1;
	not.pred 	%p9, %p8;
	@%p9 bra 	$L__BB1_39;
	shr.u32 	%r249, %r596, 2;
	xor.b32  	%r250, %r249, %r596;
	shl.b32 	%r251, %r600, 4;
	shl.b32 	%r252, %r250, 1;
	xor.b32  	%r253, %r251, %r252;
	xor.b32  	%r254, %r253, %r600;
	xor.b32  	%r621, %r254, %r250;
	add.s32 	%r255, %r618, %r621;
	add.s32 	%r256, %r255, 362437;
	cvt.rn.f32.u32 	%f25, %r256;
	fma.rn.f32 	%f26, %f25, 0f2F800000, 0f2F000000;
	cvt.f64.f32 	%fd23, %f26;
	setp.lt.f64 	%p10, %fd23, 0d3F947AE147AE147B;
	@%p10 bra 	$L__BB1_37;
	shr.u32 	%r257, %r611, 2;
	xor.b32  	%r258, %r257, %r611;
	shl.b32 	%r259, %r621, 4;
	shl.b32 	%r260, %r258, 1;
	xor.b32  	%r261, %r260, %r259;
	xor.b32  	%r262, %r261, %r258;
	xor.b32  	%r616, %r262, %r621;
	add.s32 	%r263, %r618, %r616;
	add.s32 	%r264, %r263, 724874;
	cvt.rn.f32.u32 	%f27, %r264;
	fma.rn.f32 	%f28, %f27, 0f2F800000, 0f2F000000;
	cvt.f64.f32 	%fd24, %f28;
	fma.rn.f64 	%fd25, %fd24, 0d3FFFFFFEF39085F4, 0d0000000000000000;
	cvt.rzi.u64.f64 	%rd80, %fd25;
	add.s64 	%rd81, %rd34, %rd80;
	ld.global.u8 	%rs67, [%rd81];
	bra.uni 	$L__BB1_38;
$L__BB1_37:
	shr.u32 	%r265, %r611, 2;
	xor.b32  	%r266, %r265, %r611;
	shl.b32 	%r267, %r621, 4;
	shl.b32 	%r268, %r266, 1;
	xor.b32  	%r269, %r268, %r267;
	xor.b32  	%r270, %r269, %r266;
	xor.b32  	%r616, %r270, %r621;
	add.s32 	%r271, %r618, %r616;
	add.s32 	%r272, %r271, 724874;
	cvt.rn.f32.u32 	%f29, %r272;
	fma.rn.f32 	%f30, %f29, 0f2F800000, 0f2F000000;
	cvt.f64.f32 	%fd26, %f30;
	fma.rn.f64 	%fd27, %fd26, 0d400FFFFF79C842FA, 0d0000000000000000;
	cvt.rzi.u64.f64 	%rd82, %fd27;
	mov.u64 	%rd83, BASES;
	add.s64 	%rd84, %rd83, %rd82;
	ld.global.nc.u8 	%rs18, [%rd84];
	cvt.u16.u8 	%rs67, %rs18;
$L__BB1_38:
	add.s64 	%rd85, %rd34, %rd192;
	st.global.u8 	[%rd85], %rs67;
	shr.u32 	%r273, %r612, 2;
	xor.b32  	%r274, %r273, %r612;
	shl.b32 	%r275, %r616, 4;
	shl.b32 	%r276, %r274, 1;
	xor.b32  	%r277, %r276, %r275;
	xor.b32  	%r278, %r277, %r274;
	xor.b32  	%r617, %r278, %r616;
	add.s32 	%r618, %r618, 1087311;
	add.s32 	%r279, %r617, %r618;
	cvt.rn.f32.u32 	%f31, %r279;
	fma.rn.f32 	%f32, %f31, 0f2F800000, 0f2F000000;
	cvt.f64.f32 	%fd28, %f32;
	fma.rn.f64 	%fd29, %fd28, 0d40577FFFFBCE4218, 0d4040800000000000;
	cvt.rzi.u64.f64 	%rd86, %fd29;
	st.global.u8 	[%rd85+1], %rd86;
	mov.u32 	%r619, %r599;
	mov.u32 	%r620, %r600;
$L__BB1_39:
	add.s64 	%rd190, %rd34, %rd2;
	add.s64 	%rd189, %rd189, 1;
	setp.ne.s64 	%p11, %rd189, %rd46;
	mov.u32 	%r596, %r621;
	mov.u32 	%r611, %r616;
	mov.u32 	%r612, %r617;
	@%p11 bra 	$L__BB1_13;
	add.s64 	%rd87, %rd2, 2;
	mad.lo.s64 	%rd88, %rd87, %rd46, %rd179;
	add.s64 	%rd179, %rd88, 2;
	add.s64 	%rd187, %rd187, 1;
	setp.ne.s64 	%p12, %rd187, %rd45;
	mov.u32 	%r533, %r619;
	mov.u32 	%r578, %r620;
	mov.u32 	%r619, %r621;
	mov.u32 	%r620, %r616;
	mov.u32 	%r596, %r617;
	@%p12 bra 	$L__BB1_12;
$L__BB1_41:
	ret;

}


// ===== COMPILED SASS (sm_100) =====

	.target	sm_100

	.elftype	@"ET_EXEC"


//--------------------- .note.nv.tkinfo           --------------------------
	.section	.note.nv.tkinfo,"",@"SHT_NOTE"
	.sectionflags	@"SHF_NOTE_NV_TKINFO"
	.tkinfo
        /*0018*/ 	.word	0x00000002
        /*0030*/ 	.string	""
        /*0030*/ 	.string	"ptxas"
        /*0030*/ 	.string	"Cuda compilation tools, release 13.0, V13.0.88"
        /*0030*/ 	.string	"Build cuda_13.0.r13.0/compiler.36424714_0"
        /*0030*/ 	.string	"-arch sm_100 -m 64 "



//--------------------- .note.nv.cuinfo           --------------------------
	.section	.note.nv.cuinfo,"",@"SHT_NOTE"
	.sectionflags	@"SHF_NOTE_NV_CUINFO"
        /*0018*/ 	.short	0x0002
        /*001a*/ 	.short	0x0064
        /*001c*/ 	.short	0x0082
	.zero		2


//--------------------- .nv.info                  --------------------------
	.section	.nv.info,"",@"SHT_CUDA_INFO"
	.align	4


	//----- nvinfo : EIATTR_REGCOUNT
	.align		4
        /*0000*/ 	.byte	0x04, 0x2f
        /*0002*/ 	.short	(.L_11 - .L_10)
	.align		4
.L_10:
        /*0004*/ 	.word	index@(_Z16init_rand_statesP17curandStateXORWOWm)
        /*0008*/ 	.word	0x0000001f


	//----- nvinfo : EIATTR_FRAME_SIZE
	.align		4
.L_11:
        /*000c*/ 	.byte	0x04, 0x11
        /*000e*/ 	.short	(.L_13 - .L_12)
	.align		4
.L_12:
        /*0010*/ 	.word	index@(_Z16init_rand_statesP17curandStateXORWOWm)
        /*0014*/ 	.word	0x00000000


	//----- nvinfo : EIATTR_REGCOUNT
	.align		4
.L_13:
        /*0018*/ 	.byte	0x04, 0x2f
        /*001a*/ 	.short	(.L_15 - .L_14)
	.align		4
.L_14:
        /*001c*/ 	.word	index@(_Z15gen_loci_kernelPhmmmP17curandStateXORWOW)
        /*0020*/ 	.word	0x00000020


	//----- nvinfo : EIATTR_FRAME_SIZE
	.align		4
.L_15:
        /*0024*/ 	.byte	0x04, 0x11
        /*0026*/ 	.short	(.L_17 - .L_16)
	.align		4
.L_16:
        /*0028*/ 	.word	index@(_Z15gen_loci_kernelPhmmmP17curandStateXORWOW)
        /*002c*/ 	.word	0x00000000


	//----- nvinfo : EIATTR_MIN_STACK_SIZE
	.align		4
.L_17:
        /*0030*/ 	.byte	0x04, 0x12
        /*0032*/ 	.short	(.L_19 - .L_18)
	.align		4
.L_18:
        /*0034*/ 	.word	index@(_Z15gen_loci_kernelPhmmmP17curandStateXORWOW)
        /*0038*/ 	.word	0x00000000


	//----- nvinfo : EIATTR_MIN_STACK_SIZE
	.align		4
.L_19:
        /*003c*/ 	.byte	0x04, 0x12
        /*003e*/ 	.short	(.L_21 - .L_20)
	.align		4
.L_20:
        /*0040*/ 	.word	index@(_Z16init_rand_statesP17curandStateXORWOWm)
        /*0044*/ 	.word	0x00000000
.L_21:


//--------------------- .nv.compat                --------------------------
	.section	.nv.compat,"",@"SHT_CUDA_COMPAT_INFO"
	.align	4
        /*0000*/ 	.byte	0x02, 0x09, 0x00, 0x00, 0x02, 0x02, 0x01, 0x00, 0x02, 0x05, 0x05, 0x00, 0x03, 0x07, 0x01, 0x01
        /*0010*/ 	.byte	0x02, 0x03, 0x00, 0x00, 0x02, 0x06, 0x01, 0x00, 0x04, 0x0b, 0x08, 0x00, 0x01, 0x00, 0x00, 0x00
        /*0020*/ 	.byte	0x00, 0x00, 0x00, 0x00


//--------------------- .nv.info._Z15gen_loci_kernelPhmmmP17curandStateXORWOW --------------------------
	.section	.nv.info._Z15gen_loci_kernelPhmmmP17curandStateXORWOW,"",@"SHT_CUDA_INFO"
	.sectionflags	@""
	.align	4


	//----- nvinfo : EIATTR_CUDA_API_VERSION
	.align		4
        /*0000*/ 	.byte	0x04, 0x37
        /*0002*/ 	.short	(.L_23 - .L_22)
.L_22:
        /*0004*/ 	.word	0x00000082


	//----- nvinfo : EIATTR_KPARAM_INFO
	.align		4
.L_23:
        /*0008*/ 	.byte	0x04, 0x17
        /*000a*/ 	.short	(.L_25 - .L_24)
.L_24:
        /*000c*/ 	.word	0x00000000
        /*0010*/ 	.short	0x0004
        /*0012*/ 	.short	0x0020
        /*0014*/ 	.byte	0x00, 0xf5, 0x21, 0x00


	//----- nvinfo : EIATTR_KPARAM_INFO
	.align		4
.L_25:
        /*0018*/ 	.byte	0x04, 0x17
        /*001a*/ 	.short	(.L_27 - .L_26)
.L_26:
        /*001c*/ 	.word	0x00000000
        /*0020*/ 	.short	0x0003
        /*0022*/ 	.short	0x0018
        /*0024*/ 	.byte	0x00, 0xf0, 0x21, 0x00


	//----- nvinfo : EIATTR_KPARAM_INFO
	.align		4
.L_27:
        /*0028*/ 	.byte	0x04, 0x17
        /*002a*/ 	.short	(.L_29 - .L_28)
.L_28:
        /*002c*/ 	.word	0x00000000
        /*0030*/ 	.short	0x0002
        /*0032*/ 	.short	0x0010
        /*0034*/ 	.byte	0x00, 0xf0, 0x21, 0x00


	//----- nvinfo : EIATTR_KPARAM_INFO
	.align		4
.L_29:
        /*0038*/ 	.byte	0x04, 0x17
        /*003a*/ 	.short	(.L_31 - .L_30)
.L_30:
        /*003c*/ 	.word	0x00000000
        /*0040*/ 	.short	0x0001
        /*0042*/ 	.short	0x0008
        /*0044*/ 	.byte	0x00, 0xf0, 0x21, 0x00


	//----- nvinfo : EIATTR_KPARAM_INFO
	.align		4
.L_31:
        /*0048*/ 	.byte	0x04, 0x17
        /*004a*/ 	.short	(.L_33 - .L_32)
.L_32:
        /*004c*/ 	.word	0x00000000
        /*0050*/ 	.short	0x0000
        /*0052*/ 	.short	0x0000
        /*0054*/ 	.byte	0x00, 0xf5, 0x21, 0x00


	//----- nvinfo : EIATTR_SPARSE_MMA_MASK
	.align		4
.L_33:
        /*0058*/ 	.byte	0x03, 0x50
        /*005a*/ 	.short	0x0000


	//----- nvinfo : EIATTR_MAXREG_COUNT
	.align		4
        /*005c*/ 	.byte	0x03, 0x1b
        /*005e*/ 	.short	0x00ff


	//----- nvinfo : EIATTR_MERCURY_ISA_VERSION
	.align		4
        /*0060*/ 	.byte	0x03, 0x5f
        /*0062*/ 	.short	0x0101


	//----- nvinfo : EIATTR_VRC_CTA_INIT_COUNT
	.align		4
        /*0064*/ 	.byte	0x02, 0x4a
	.zero		1
	.zero		1


	//----- nvinfo : EIATTR_EXIT_INSTR_OFFSETS
	.align		4
        /*0068*/ 	.byte	0x04, 0x1c
        /*006a*/ 	.short	(.L_35 - .L_34)


	//   ....[0]....
.L_34:
        /*006c*/ 	.word	0x00000040


	//   ....[1]....
        /*0070*/ 	.word	0x00000bd0


	//   ....[2]....
        /*0074*/ 	.word	0x00001170


	//   ....[3]....
        /*0078*/ 	.word	0x000013e0


	//   ....[4]....
        /*007c*/ 	.word	0x00002860


	//   ....[5]....
        /*0080*/ 	.word	0x00003ef0


	//----- nvinfo : EIATTR_CBANK_PARAM_SIZE
	.align		4
.L_35:
        /*0084*/ 	.byte	0x03, 0x19
        /*0086*/ 	.short	0x0028


	//----- nvinfo : EIATTR_PARAM_CBANK
	.align		4
        /*0088*/ 	.byte	0x04, 0x0a
        /*008a*/ 	.short	(.L_37 - .L_36)
	.align		4
.L_36:
        /*008c*/ 	.word	index@(.nv.constant0._Z15gen_loci_kernelPhmmmP17curandStateXORWOW)
        /*0090*/ 	.short	0x0380
        /*0092*/ 	.short	0x0028


	//----- nvinfo : EIATTR_SW_WAR
	.align		4
.L_37:
        /*0094*/ 	.byte	0x04, 0x36
        /*0096*/ 	.short	(.L_39 - .L_38)
.L_38:
        /*0098*/ 	.word	0x00000008
.L_39:


//--------------------- .nv.info._Z16init_rand_statesP17curandStateXORWOWm --------------------------
	.section	.nv.info._Z16init_rand_statesP17curandStateXORWOWm,"",@"SHT_CUDA_INFO"
	.sectionflags	@""
	.align	4


	//----- nvinfo : EIATTR_CUDA_API_VERSION
	.align		4
        /*0000*/ 	.byte	0x04, 0x37
        /*0002*/ 	.short	(.L_41 - .L_40)
.L_40:
        /*0004*/ 	.word	0x00000082


	//----- nvinfo : EIATTR_KPARAM_INFO
	.align		4
.L_41:
        /*0008*/ 	.byte	0x04, 0x17
        /*000a*/ 	.short	(.L_43 - .L_42)
.L_42:
        /*000c*/ 	.word	0x00000000
        /*0010*/ 	.short	0x0001
        /*0012*/ 	.short	0x0008
        /*0014*/ 	.byte	0x00, 0xf0, 0x21, 0x00


	//----- nvinfo : EIATTR_KPARAM_INFO
	.align		4
.L_43:
        /*0018*/ 	.byte	0x04, 0x17
        /*001a*/ 	.short	(.L_45 - .L_44)
.L_44:
        /*001c*/ 	.word	0x00000000
        /*0020*/ 	.short	0x0000
        /*0022*/ 	.short	0x0000
        /*0024*/ 	.byte	0x00, 0xf5, 0x21, 0x00


	//----- nvinfo : EIATTR_SPARSE_MMA_MASK
	.align		4
.L_45:
        /*0028*/ 	.byte	0x03, 0x50
        /*002a*/ 	.short	0x0000


	//----- nvinfo : EIATTR_MAXREG_COUNT
	.align		4
        /*002c*/ 	.byte	0x03, 0x1b
        /*002e*/ 	.short	0x00ff


	//----- nvinfo : EIATTR_MERCURY_ISA_VERSION
	.align		4
        /*0030*/ 	.byte	0x03, 0x5f
        /*0032*/ 	.short	0x0101


	//----- nvinfo : EIATTR_VRC_CTA_INIT_COUNT
	.align		4
        /*0034*/ 	.byte	0x02, 0x4a
	.zero		1
	.zero		1


	//----- nvinfo : EIATTR_EXIT_INSTR_OFFSETS
	.align		4
        /*0038*/ 	.byte	0x04, 0x1c
        /*003a*/ 	.short	(.L_47 - .L_46)


	//   ....[0]....
.L_46:
        /*003c*/ 	.word	0x00000ed0


	//----- nvinfo : EIATTR_CRS_STACK_SIZE
	.align		4
.L_47:
        /*0040*/ 	.byte	0x04, 0x1e
        /*0042*/ 	.short	(.L_49 - .L_48)
.L_48:
        /*0044*/ 	.word	0x00000000


	//----- nvinfo : EIATTR_CBANK_PARAM_SIZE
	.align		4
.L_49:
        /*0048*/ 	.byte	0x03, 0x19
        /*004a*/ 	.short	0x0010


	//----- nvinfo : EIATTR_PARAM_CBANK
	.align		4
        /*004c*/ 	.byte	0x04, 0x0a
        /*004e*/ 	.short	(.L_51 - .L_50)
	.align		4
.L_50:
        /*0050*/ 	.word	index@(.nv.constant0._Z16init_rand_statesP17curandStateXORWOWm)
        /*0054*/ 	.short	0x0380
        /*0056*/ 	.short	0x0010


	//----- nvinfo : EIATTR_SW_WAR
	.align		4
.L_51:
        /*0058*/ 	.byte	0x04, 0x36
        /*005a*/ 	.short	(.L_53 - .L_52)
.L_52:
        /*005c*/ 	.word	0x00000008
.L_53:


//--------------------- .nv.callgraph             --------------------------
	.section	.nv.callgraph,"",@"SHT_CUDA_CALLGRAPH"
	.align	4
	.sectionentsize	8
	.align		4
        /*0000*/ 	.word	0x00000000
	.align		4
        /*0004*/ 	.word	0xffffffff
	.align		4
        /*0008*/ 	.word	0x00000000
	.align		4
        /*000c*/ 	.word	0xfffffffe
	.align		4
        /*0010*/ 	.word	0x00000000
	.align		4
        /*0014*/ 	.word	0xfffffffd
	.align		4
        /*0018*/ 	.word	0x00000000
	.align		4
        /*001c*/ 	.word	0xfffffffc


//--------------------- .nv.constant4             --------------------------
	.section	.nv.constant4,"a",@progbits
	.align	8
	.align		8
.nv.constant4:
        /*0000*/ 	.dword	precalc_xorwow_matrix
	.align		8
        /*0008*/ 	.dword	precalc_xorwow_offset_matrix
	.align		8
        /*0010*/ 	.dword	mrg32k3aM1
	.align		8
        /*0018*/ 	.dword	mrg32k3aM2
	.align		8
        /*0020*/ 	.dword	mrg32k3aM1SubSeq
	.align		8
        /*0028*/ 	.dword	mrg32k3aM2SubSeq
	.align		8
        /*0030*/ 	.dword	mrg32k3aM1Seq
	.align		8
        /*0038*/ 	.dword	mrg32k3aM2Seq
	.align		8
        /*0040*/ 	.dword	BASES


//--------------------- .nv.constant3             --------------------------
	.section	.nv.constant3,"a",@progbits
	.align	8
.nv.constant3:
	.type		__cr_lgamma_table,@object
	.size		__cr_lgamma_table,(.L_8 - __cr_lgamma_table)
__cr_lgamma_table:
        /*0000*/ 	.byte	0x00, 0x00, 0x00, 0x00, 0x00, 0x00, 0x00, 0x00, 0x00, 0x00, 0x00, 0x00, 0x00, 0x00, 0x00, 0x00
        /*0010*/ 	.byte	0xef, 0x39, 0xfa, 0xfe, 0x42, 0x2e, 0xe6, 0x3f, 0x02, 0x20, 0x2a, 0xfa, 0x0b, 0xab, 0xfc, 0x3f
        /*0020*/ 	.byte	0xf9, 0x2c, 0x92, 0x7c, 0xa7, 0x6c, 0x09, 0x40, 0xc9, 0x79, 0x44, 0x3c, 0x64, 0x26, 0x13, 0x40
        /*0030*/ 	.byte	0xca, 0x01, 0xcf, 0x3a, 0x27, 0x51, 0x1a, 0x40, 0x30, 0xcc, 0x2d, 0xf3, 0xe1, 0x0c, 0x21, 0x40
        /*0040*/ 	.byte	0x0d, 0xb7, 0xfc, 0x82, 0x8e, 0x35, 0x25, 0x40
.L_8:


//--------------------- .text._Z15gen_loci_kernelPhmmmP17curandStateXORWOW --------------------------
	.section	.text._Z15gen_loci_kernelPhmmmP17curandStateXORWOW,"ax",@progbits
	.align	128
        .global         _Z15gen_loci_kernelPhmmmP17curandStateXORWOW
        .type           _Z15gen_loci_kernelPhmmmP17curandStateXORWOW,@function
        .size           _Z15gen_loci_kernelPhmmmP17curandStateXORWOW,(.L_x_25 - _Z15gen_loci_kernelPhmmmP17curandStateXORWOW)
        .other          _Z15gen_loci_kernelPhmmmP17curandStateXORWOW,@"STO_CUDA_ENTRY STV_DEFAULT"
_Z15gen_loci_kernelPhmmmP17curandStateXORWOW:
.text._Z15gen_loci_kernelPhmmmP17curandStateXORWOW:
[----:B------:R-:W-:Y:S08]  /*0000*/  LDC R1, c[0x0][0x37c] ;  /* 0x0000df00ff017b82 */ /* 0x000ff00000000800 */
[----:B------:R-:W0:Y:S02]  /*0010*/  LDC.64 R8, c[0x0][0x388] ;  /* 0x0000e200ff087b82 */ /* 0x000e240000000a00 */
[----:B0-----:R-:W-:-:S04]  /*0020*/  ISETP.NE.U32.AND P0, PT, R8, RZ, PT ;  /* 0x000000ff0800720c */ /* 0x001fc80003f05070 */
[----:B------:R-:W-:-:S13]  /*0030*/  ISETP.NE.AND.EX P0, PT, R9, RZ, PT, P0 ;  /* 0x000000ff0900720c */ /* 0x000fda0003f05300 */
[----:B------:R-:W-:Y:S05]  /*0040*/  @!P0 EXIT ;  /* 0x000000000000894d */ /* 0x000fea0003800000 */
[----:B------:R-:W0:Y:S01]  /*0050*/  S2R R3, SR_CTAID.X ;  /* 0x0000000000037919 */ /* 0x000e220000002500 */
[----:B------:R-:W1:Y:S01]  /*0060*/  LDC.64 R16, c[0x0][0x390] ;  /* 0x0000e400ff107b82 */ /* 0x000e620000000a00 */
[----:B------:R-:W0:Y:S01]  /*0070*/  LDCU UR4, c[0x0][0x360] ;  /* 0x00006c00ff0477ac */ /* 0x000e220008000800 */
[----:B------:R-:W0:Y:S01]  /*0080*/  S2R R0, SR_TID.X ;  /* 0x0000000000007919 */ /* 0x000e220000002100 */
[----:B------:R-:W2:Y:S05]  /*0090*/  LDCU.64 UR10, c[0x0][0x358] ;  /* 0x00006b00ff0a77ac */ /* 0x000eaa0008000a00 */
[----:B------:R-:W3:Y:S08]  /*00a0*/  LDC.64 R6, c[0x0][0x3a0] ;  /* 0x0000e800ff067b82 */ /* 0x000ef00000000a00 */
[----:B------:R-:W4:Y:S08]  /*00b0*/  LDC.64 R18, c[0x0][0x398] ;  /* 0x0000e600ff127b82 */ /* 0x000f300000000a00 */
[----:B------:R-:W2:Y:S01]  /*00c0*/  LDC R2, c[0x0][0x384] ;  /* 0x0000e100ff027b82 */ /* 0x000ea20000000800 */
[----:B-1----:R-:W-:-:S04]  /*00d0*/  ISETP.NE.U32.AND P0, PT, R16, RZ, PT ;  /* 0x000000ff1000720c */ /* 0x002fc80003f05070 */
[----:B------:R-:W-:Y:S01]  /*00e0*/  ISETP.NE.AND.EX P0, PT, R17, RZ, PT, P0 ;  /* 0x000000ff1100720c */ /* 0x000fe20003f05300 */
[----:B0-----:R-:W-:Y:S02]  /*00f0*/  IMAD R3, R3, UR4, R0 ;  /* 0x0000000403037c24 */ /* 0x001fe4000f8e0200 */
[----:B------:R-:W0:Y:S02]  /*0100*/  LDC R0, c[0x0][0x380] ;  /* 0x0000e000ff007b82 */ /* 0x000e240000000800 */
[----:B---3--:R-:W-:Y:S01]  /*0110*/  IMAD.WIDE R6, R3, 0x30, R6 ;  /* 0x0000003003067825 */ /* 0x008fe200078e0206 */
[----:B----4-:R-:W-:-:S04]  /*0120*/  SHF.L.U64.HI R3, R18, 0x1, R19 ;  /* 0x0000000112037819 */ /* 0x010fc80000010213 */
[----:B--2---:R1:W5:Y:S01]  /*0130*/  LDG.E.64 R12, desc[UR10][R6.64] ;  /* 0x0000000a060c7981 */ /* 0x004362000c1e1b00 */
[----:B------:R-:W-:-:S03]  /*0140*/  IMAD.SHL.U32 R4, R18, 0x2, RZ ;  /* 0x0000000212047824 */ /* 0x000fc600078e00ff */
[----:B------:R1:W5:Y:S04]  /*0150*/  LDG.E.64 R14, desc[UR10][R6.64+0x8] ;  /* 0x0000080a060e7981 */ /* 0x000368000c1e1b00 */
[----:B------:R1:W5:Y:S01]  /*0160*/  LDG.E.64 R10, desc[UR10][R6.64+0x10] ;  /* 0x0000100a060a7981 */ /* 0x000362000c1e1b00 */
[----:B------:R-:W-:Y:S05]  /*0170*/  @P0 BRA `(.L_x_0) ;  /* 0x00000010009c0947 */ /* 0x000fea0003800000 */
[C---:B------:R-:W-:Y:S02]  /*0180*/  ISETP.GE.U32.AND P1, PT, R8.reuse, 0x4, PT ;  /* 0x000000040800780c */ /* 0x040fe40003f26070 */
[----:B------:R-:W-:Y:S02]  /*0190*/  LOP3.LUT R5, R8, 0x3, RZ, 0xc0, !PT ;  /* 0x0000000308057812 */ /* 0x000fe400078ec0ff */
[----:B------:R-:W-:Y:S02]  /*01a0*/  ISETP.GE.U32.AND.EX P1, PT, R9, RZ, PT, P1 ;  /* 0x000000ff0900720c */ /* 0x000fe40003f26110 */
[----:B------:R-:W-:Y:S02]  /*01b0*/  IADD3 R4, P2, PT, R4, 0x2, RZ ;  /* 0x0000000204047810 */ /* 0x000fe40007f5e0ff */
[----:B------:R-:W-:-:S03]  /*01c0*/  ISETP.NE.U32.AND P0, PT, R5, RZ, PT ;  /* 0x000000ff0500720c */ /* 0x000fc60003f05070 */
[----:B-1----:R-:W-:Y:S01]  /*01d0*/  IMAD.X R7, RZ, RZ, R3, P2 ;  /* 0x000000ffff077224 */ /* 0x002fe200010e0603 */
[----:B------:R-:W-:-:S05]  /*01e0*/  ISETP.NE.AND.EX P0, PT, RZ, RZ, PT, P0 ;  /* 0x000000ffff00720c */ /* 0x000fca0003f05300 */
[----:B------:R-:W-:Y:S08]  /*01f0*/  @!P1 BRA `(.L_x_1) ;  /* 0x0000000800749947 */ /* 0x000ff00003800000 */
[----:B------:R-:W-:Y:S01]  /*0200*/  LOP3.LUT R6, R8, 0xfffffffc, RZ, 0xc0, !PT ;  /* 0xfffffffc08067812 */ /* 0x000fe200078ec0ff */
[----:B------:R-:W1:Y:S01]  /*0210*/  LDCU.64 UR8, c[0x4][0x40] ;  /* 0x01000800ff0877ac */ /* 0x000e620008000a00 */
[----:B------:R-:W-:Y:S01]  /*0220*/  UMOV UR4, URZ ;  /* 0x000000ff00047c82 */ /* 0x000fe20008000000 */
[----:B------:R-:W-:-:S05]  /*0230*/  UMOV UR5, URZ ;  /* 0x000000ff00057c82 */ /* 0x000fca0008000000 */
.L_x_2:
[----:B-----5:R-:W-:Y:S01]  /*0240*/  SHF.R.U32.HI R18, RZ, 0x2, R13 ;  /* 0x00000002ff127819 */ /* 0x020fe2000001160d */
[----:B--2---:R-:W-:Y:S01]  /*0250*/  IMAD.SHL.U32 R20, R11, 0x10, RZ ;  /* 0x000000100b147824 */ /* 0x004fe200078e00ff */
[----:B------:R-:W-:Y:S01]  /*0260*/  SHF.R.U32.HI R24, RZ, 0x2, R15 ;  /* 0x00000002ff187819 */ /* 0x000fe2000001160f */
[----:B------:R-:W-:Y:S01]  /*0270*/  UMOV UR6, 0x79c842fa ;  /* 0x79c842fa00067882 */ /* 0x000fe20000000000 */
[----:B------:R-:W-:Y:S01]  /*0280*/  LOP3.LUT R18, R18, R13, RZ, 0x3c, !PT ;  /* 0x0000000d12127212 */ /* 0x000fe200078e3cff */
[----:B------:R-:W-:Y:S01]  /*0290*/  UMOV UR7, 0x400fffff ;  /* 0x400fffff00077882 */ /* 0x000fe20000000000 */
[----:B------:R-:W-:Y:S02]  /*02a0*/  SHF.R.U32.HI R13, RZ, 0x2, R14 ;  /* 0x00000002ff0d7819 */ /* 0x000fe4000001160e */
[----:B------:R-:W-:Y:S01]  /*02b0*/  LOP3.LUT R24, R24, R15, RZ, 0x3c, !PT ;  /* 0x0000000f18187212 */ /* 0x000fe200078e3cff */
[----:B------:R-:W-:Y:S01]  /*02c0*/  IMAD.SHL.U32 R3, R18, 0x2, RZ ;  /* 0x0000000212037824 */ /* 0x000fe200078e00ff */
[----:B------:R-:W-:-:S03]  /*02d0*/  LOP3.LUT R14, R13, R14, RZ, 0x3c, !PT ;  /* 0x0000000e0d0e7212 */ /* 0x000fc600078e3cff */
[----:B------:R-:W-:Y:S01]  /*02e0*/  IMAD.SHL.U32 R25, R24, 0x2, RZ ;  /* 0x0000000218197824 */ /* 0x000fe200078e00ff */
[----:B------:R-:W-:-:S04]  /*02f0*/  LOP3.LUT R3, R11, R20, R3, 0x96, !PT ;  /* 0x000000140b037212 */ /* 0x000fc800078e9603 */
[----:B------:R-:W-:Y:S01]  /*0300*/  LOP3.LUT R21, R3, R18, RZ, 0x3c, !PT ;  /* 0x0000001203157212 */ /* 0x000fe200078e3cff */
[----:B------:R-:W-:-:S03]  /*0310*/  IMAD.SHL.U32 R18, R14, 0x2, RZ ;  /* 0x000000020e127824 */ /* 0x000fc600078e00ff */
[----:B------:R-:W-:Y:S01]  /*0320*/  IADD3 R13, PT, PT, R12, 0x587c5, R21 ;  /* 0x000587c50c0d7810 */ /* 0x000fe20007ffe015 */
[----:B------:R-:W-:-:S05]  /*0330*/  IMAD.SHL.U32 R3, R21, 0x10, RZ ;  /* 0x0000001015037824 */ /* 0x000fca00078e00ff */
[----:B------:R-:W-:Y:S01]  /*0340*/  LOP3.LUT R18, R14, R18, R3, 0x96, !PT ;  /* 0x000000120e127212 */ /* 0x000fe200078e9603 */
[----:B------:R-:W-:Y:S01]  /*0350*/  IMAD.MOV.U32 R3, RZ, RZ, 0x2f800000 ;  /* 0x2f800000ff037424 */ /* 0x000fe200078e00ff */
[----:B------:R-:W-:Y:S02]  /*0360*/  I2FP.F32.U32 R14, R13 ;  /* 0x0000000d000e7245 */ /* 0x000fe40000201000 */
[----:B------:R-:W-:-:S03]  /*0370*/  LOP3.LUT R20, R18, R21, RZ, 0x3c, !PT ;  /* 0x0000001512147212 */ /* 0x000fc600078e3cff */
[----:B------:R-:W-:Y:S01]  /*0380*/  FFMA R14, R14, R3, 1.1641532182693481445e-10 ;  /* 0x2f0000000e0e7423 */ /* 0x000fe20000000003 */
[----:B------:R-:W-:Y:S01]  /*0390*/  IADD3 R13, PT, PT, R12, 0xb0f8a, R20 ;  /* 0x000b0f8a0c0d7810 */ /* 0x000fe20007ffe014 */
[C---:B------:R-:W-:Y:S02]  /*03a0*/  IMAD.SHL.U32 R15, R20.reuse, 0x10, RZ ;  /* 0x00000010140f7824 */ /* 0x040fe400078e00ff */
[----:B------:R2:W3:Y:S01]  /*03b0*/  F2F.F64.F32 R22, R14 ;  /* 0x0000000e00167310 */ /* 0x0004e20000201800 */
[----:B------:R-:W-:Y:S02]  /*03c0*/  I2FP.F32.U32 R18, R13 ;  /* 0x0000000d00127245 */ /* 0x000fe40000201000 */
[----:B------:R-:W-:-:S03]  /*03d0*/  LOP3.LUT R25, R20, R15, R25, 0x96, !PT ;  /* 0x0000000f14197212 */ /* 0x000fc600078e9619 */
[----:B------:R-:W-:Y:S01]  /*03e0*/  FFMA R13, R18, R3, 1.1641532182693481445e-10 ;  /* 0x2f000000120d7423 */ /* 0x000fe20000000003 */
[----:B------:R-:W-:-:S03]  /*03f0*/  LOP3.LUT R25, R25, R24, RZ, 0x3c, !PT ;  /* 0x0000001819197212 */ /* 0x000fc600078e3cff */
[----:B------:R4:W0:Y:S01]  /*0400*/  F2F.F64.F32 R18, R13 ;  /* 0x0000000d00127310 */ /* 0x0008220000201800 */
[----:B--2---:R-:W-:-:S04]  /*0410*/  IADD3 R14, PT, PT, R12, 0x10974f, R25 ;  /* 0x0010974f0c0e7810 */ /* 0x004fc80007ffe019 */
[----:B------:R-:W-:Y:S01]  /*0420*/  I2FP.F32.U32 R14, R14 ;  /* 0x0000000e000e7245 */ /* 0x000fe20000201000 */
[----:B---3--:R-:W-:-:S04]  /*0430*/  DFMA R22, R22, UR6, RZ ;  /* 0x0000000616167c2b */ /* 0x008fc800080000ff */
[----:B----4-:R-:W-:-:S04]  /*0440*/  FFMA R13, R14, R3, 1.1641532182693481445e-10 ;  /* 0x2f0000000e0d7423 */ /* 0x010fc80000000003 */
[----:B------:R-:W2:Y:S01]  /*0450*/  F2F.F64.F32 R14, R13 ;  /* 0x0000000d000e7310 */ /* 0x000ea20000201800 */
[----:B0-----:R-:W-:-:S07]  /*0460*/  DFMA R18, R18, UR6, RZ ;  /* 0x0000000612127c2b */ /* 0x001fce00080000ff */
[----:B------:R-:W1:Y:S01]  /*0470*/  F2I.U64.F64.TRUNC R22, R22 ;  /* 0x0000001600167311 */ /* 0x000e62000030d800 */
[----:B--2---:R-:W-:-:S07]  /*0480*/  DFMA R14, R14, UR6, RZ ;  /* 0x000000060e0e7c2b */ /* 0x004fce00080000ff */
[----:B------:R-:W0:Y:S01]  /*0490*/  F2I.U64.F64.TRUNC R18, R18 ;  /* 0x0000001200127311 */ /* 0x000e22000030d800 */
[----:B-1----:R-:W-:-:S07]  /*04a0*/  IADD3 R22, P1, PT, R22, UR8, RZ ;  /* 0x0000000816167c10 */ /* 0x002fce000ff3e0ff */
[----:B------:R-:W1:Y:S01]  /*04b0*/  F2I.U64.F64.TRUNC R14, R14 ;  /* 0x0000000e000e7311 */ /* 0x000e62000030d800 */
[----:B------:R-:W-:Y:S02]  /*04c0*/  IADD3.X R23, PT, PT, R23, UR9, RZ, P1, !PT ;  /* 0x0000000917177c10 */ /* 0x000fe40008ffe4ff */
[----:B0-----:R-:W-:-:S03]  /*04d0*/  IADD3 R18, P2, PT, R18, UR8, RZ ;  /* 0x0000000812127c10 */ /* 0x001fc6000ff5e0ff */
[----:B------:R-:W2:Y:S01]  /*04e0*/  LDG.E.U8.CONSTANT R22, desc[UR10][R22.64] ;  /* 0x0000000a16167981 */ /* 0x000ea2000c1e9100 */
[----:B------:R-:W-:-:S05]  /*04f0*/  IADD3.X R19, PT, PT, R19, UR9, RZ, P2, !PT ;  /* 0x0000000913137c10 */ /* 0x000fca00097fe4ff */
[----:B------:R0:W3:Y:S01]  /*0500*/  LDG.E.U8.CONSTANT R24, desc[UR10][R18.64] ;  /* 0x0000000a12187981 */ /* 0x0000e2000c1e9100 */
[----:B-1----:R-:W-:-:S04]  /*0510*/  IADD3 R14, P1, PT, R14, UR8, RZ ;  /* 0x000000080e0e7c10 */ /* 0x002fc8000ff3e0ff */
[----:B------:R-:W-:-:S05]  /*0520*/  IADD3.X R15, PT, PT, R15, UR9, RZ, P1, !PT ;  /* 0x000000090f0f7c10 */ /* 0x000fca0008ffe4ff */
[----:B------:R1:W4:Y:S01]  /*0530*/  LDG.E.U8.CONSTANT R23, desc[UR10][R14.64] ;  /* 0x0000000a0e177981 */ /* 0x000322000c1e9100 */
[----:B------:R-:W-:-:S04]  /*0540*/  SHF.R.U32.HI R13, RZ, 0x2, R10 ;  /* 0x00000002ff0d7819 */ /* 0x000fc8000001160a */
[----:B------:R-:W-:Y:S01]  /*0550*/  LOP3.LUT R13, R13, R10, RZ, 0x3c, !PT ;  /* 0x0000000a0d0d7212 */ /* 0x000fe200078e3cff */
[----:B------:R-:W-:-:S04]  /*0560*/  IMAD.SHL.U32 R10, R25, 0x10, RZ ;  /* 0x00000010190a7824 */ /* 0x000fc800078e00ff */
[----:B------:R-:W-:Y:S01]  /*0570*/  IMAD.SHL.U32 R26, R13, 0x2, RZ ;  /* 0x000000020d1a7824 */ /* 0x000fe200078e00ff */
[----:B------:R-:W-:-:S04]  /*0580*/  SHF.R.U32.HI R28, RZ, 0x2, R11 ;  /* 0x00000002ff1c7819 */ /* 0x000fc8000001160b */
[----:B------:R-:W-:Y:S02]  /*0590*/  LOP3.LUT R10, R13, R26, R10, 0x96, !PT ;  /* 0x0000001a0d0a7212 */ /* 0x000fe400078e960a */
[----:B------:R-:W-:Y:S02]  /*05a0*/  LOP3.LUT R28, R28, R11, RZ, 0x3c, !PT ;  /* 0x0000000b1c1c7212 */ /* 0x000fe400078e3cff */
[----:B------:R-:W-:-:S03]  /*05b0*/  LOP3.LUT R13, R10, R25, RZ, 0x3c, !PT ;  /* 0x000000190a0d7212 */ /* 0x000fc600078e3cff */
[----:B------:R-:W-:Y:S02]  /*05c0*/  IMAD.SHL.U32 R11, R28, 0x2, RZ ;  /* 0x000000021c0b7824 */ /* 0x000fe400078e00ff */
[C---:B0-----:R-:W-:Y:S01]  /*05d0*/  IMAD.SHL.U32 R18, R13.reuse, 0x10, RZ ;  /* 0x000000100d127824 */ /* 0x041fe200078e00ff */
[----:B------:R-:W-:Y:S02]  /*05e0*/  IADD3 R10, PT, PT, R12, 0x161f14, R13 ;  /* 0x00161f140c0a7810 */ /* 0x000fe40007ffe00d */
[----:B-1----:R-:W-:Y:S02]  /*05f0*/  SHF.R.U32.HI R14, RZ, 0x2, R21 ;  /* 0x00000002ff0e7819 */ /* 0x002fe40000011615 */
[----:B------:R-:W-:Y:S02]  /*0600*/  LOP3.LUT R11, R13, R18, R11, 0x96, !PT ;  /* 0x000000120d0b7212 */ /* 0x000fe400078e960b */
[----:B------:R-:W-:Y:S02]  /*0610*/  I2FP.F32.U32 R10, R10 ;  /* 0x0000000a000a7245 */ /* 0x000fe40000201000 */
[----:B------:R-:W-:-:S02]  /*0620*/  LOP3.LUT R21, R14, R21, RZ, 0x3c, !PT ;  /* 0x000000150e157212 */ /* 0x000fc400078e3cff */
[----:B------:R-:W-:Y:S01]  /*0630*/  LOP3.LUT R14, R11, R28, RZ, 0x3c, !PT ;  /* 0x0000001c0b0e7212 */ /* 0x000fe200078e3cff */
[----:B------:R-:W-:Y:S02]  /*0640*/  FFMA R10, R10, R3, 1.1641532182693481445e-10 ;  /* 0x2f0000000a0a7423 */ /* 0x000fe40000000003 */
[C---:B------:R-:W-:Y:S02]  /*0650*/  IMAD.SHL.U32 R15, R21.reuse, 0x2, RZ ;  /* 0x00000002150f7824 */ /* 0x040fe400078e00ff */
[----:B------:R-:W-:Y:S01]  /*0660*/  IMAD.SHL.U32 R18, R14, 0x10, RZ ;  /* 0x000000100e127824 */ /* 0x000fe200078e00ff */
[----:B------:R-:W-:Y:S01]  /*0670*/  SHF.R.U32.HI R19, RZ, 0x2, R20 ;  /* 0x00000002ff137819 */ /* 0x000fe20000011614 */
[----:B------:R-:W0:Y:S03]  /*0680*/  F2F.F64.F32 R10, R10 ;  /* 0x0000000a000a7310 */ /* 0x000e260000201800 */
[----:B------:R-:W-:-:S02]  /*0690*/  LOP3.LUT R15, R21, R15, R18, 0x96, !PT ;  /* 0x0000000f150f7212 */ /* 0x000fc400078e9612 */
[----:B------:R-:W-:Y:S02]  /*06a0*/  LOP3.LUT R26, R19, R20, RZ, 0x3c, !PT ;  /* 0x00000014131a7212 */ /* 0x000fe400078e3cff */
[----:B------:R-:W-:-:S03]  /*06b0*/  LOP3.LUT R15, R15, R14, RZ, 0x3c, !PT ;  /* 0x0000000e0f0f7212 */ /* 0x000fc600078e3cff */
[----:B------:R-:W-:Y:S02]  /*06c0*/  IMAD.SHL.U32 R27, R26, 0x2, RZ ;  /* 0x000000021a1b7824 */ /* 0x000fe400078e00ff */
[----:B------:R-:W-:-:S05]  /*06d0*/  IMAD.SHL.U32 R20, R15, 0x10, RZ ;  /* 0x000000100f147824 */ /* 0x000fca00078e00ff */
[----:B------:R-:W-:Y:S01]  /*06e0*/  LOP3.LUT R27, R15, R20, R27, 0x96, !PT ;  /* 0x000000140f1b7212 */ /* 0x000fe200078e961b */
[----:B0-----:R-:W-:Y:S01]  /*06f0*/  DFMA R20, R10, UR6, RZ ;  /* 0x000000060a147c2b */ /* 0x001fe200080000ff */
[----:B------:R-:W-:Y:S02]  /*0700*/  SHF.R.U32.HI R10, RZ, 0x2, R25 ;  /* 0x00000002ff0a7819 */ /* 0x000fe40000011619 */
[----:B------:R-:W-:Y:S02]  /*0710*/  IADD3 R18, PT, PT, R12, 0x1ba6d9, R14 ;  /* 0x001ba6d90c127810 */ /* 0x000fe40007ffe00e */
[----:B------:R-:W-:Y:S02]  /*0720*/  LOP3.LUT R11, R10, R25, RZ, 0x3c, !PT ;  /* 0x000000190a0b7212 */ /* 0x000fe400078e3cff */
[----:B------:R-:W-:Y:S02]  /*0730*/  LOP3.LUT R10, R27, R26, RZ, 0x3c, !PT ;  /* 0x0000001a1b0a7212 */ /* 0x000fe400078e3cff */
[----:B------:R-:W-:Y:S01]  /*0740*/  I2FP.F32.U32 R18, R18 ;  /* 0x0000001200127245 */ /* 0x000fe20000201000 */
[----:B------:R-:W-:Y:S01]  /*0750*/  IMAD.SHL.U32 R25, R11, 0x2, RZ ;  /* 0x000000020b197824 */ /* 0x000fe200078e00ff */
[----:B------:R-:W0:Y:S01]  /*0760*/  F2I.U64.F64.TRUNC R20, R20 ;  /* 0x0000001400147311 */ /* 0x000e22000030d800 */
[----:B------:R-:W-:-:S02]  /*0770*/  IMAD.SHL.U32 R26, R10, 0x10, RZ ;  /* 0x000000100a1a7824 */ /* 0x000fc400078e00ff */
[----:B------:R-:W-:-:S03]  /*0780*/  FFMA R28, R18, R3, 1.1641532182693481445e-10 ;  /* 0x2f000000121c7423 */ /* 0x000fc60000000003 */
[----:B------:R-:W-:Y:S02]  /*0790*/  LOP3.LUT R11, R11, R25, R26, 0x96, !PT ;  /* 0x000000190b0b7212 */ /* 0x000fe400078e961a */
[----:B------:R-:W-:Y:S01]  /*07a0*/  IADD3 R25, PT, PT, R12, 0x212e9e, R15 ;  /* 0x00212e9e0c197810 */ /* 0x000fe20007ffe00f */
[----:B------:R-:W1:Y:S03]  /*07b0*/  F2F.F64.F32 R18, R28 ;  /* 0x0000001c00127310 */ /* 0x000e660000201800 */
[----:B------:R-:W-:-:S05]  /*07c0*/  I2FP.F32.U32 R26, R25 ;  /* 0x00000019001a7245 */ /* 0x000fca0000201000 */
[----:B------:R-:W-:Y:S01]  /*07d0*/  FFMA R29, R26, R3, 1.1641532182693481445e-10 ;  /* 0x2f0000001a1d7423 */ /* 0x000fe20000000003 */
[----:B0-----:R-:W-:-:S04]  /*07e0*/  IADD3 R26, P1, PT, R20, UR8, RZ ;  /* 0x00000008141a7c10 */ /* 0x001fc8000ff3e0ff */
[----:B------:R-:W-:Y:S02]  /*07f0*/  IADD3.X R27, PT, PT, R21, UR9, RZ, P1, !PT ;  /* 0x00000009151b7c10 */ /* 0x000fe40008ffe4ff */
[----:B------:R-:W0:Y:S01]  /*0800*/  F2F.F64.F32 R20, R29 ;  /* 0x0000001d00147310 */ /* 0x000e220000201800 */
[----:B-1----:R-:W-:Y:S01]  /*0810*/  DFMA R18, R18, UR6, RZ ;  /* 0x0000000612127c2b */ /* 0x002fe200080000ff */
[----:B------:R-:W-:Y:S01]  /*0820*/  IADD3 R28, PT, PT, R12, 0x26b663, R10 ;  /* 0x0026b6630c1c7810 */ /* 0x000fe20007ffe00a */
[----:B------:R1:W4:Y:S08]  /*0830*/  LDG.E.U8.CONSTANT R25, desc[UR10][R26.64] ;  /* 0x0000000a1a197981 */ /* 0x000330000c1e9100 */
[----:B------:R-:W1:Y:S01]  /*0840*/  F2I.U64.F64.TRUNC R18, R18 ;  /* 0x0000001200127311 */ /* 0x000e62000030d800 */
[----:B0-----:R-:W-:Y:S01]  /*0850*/  DFMA R20, R20, UR6, RZ ;  /* 0x0000000614147c2b */ /* 0x001fe200080000ff */
[----:B-1----:R-:W-:-:S09]  /*0860*/  I2FP.F32.U32 R26, R28 ;  /* 0x0000001c001a7245 */ /* 0x002fd20000201000 */
[----:B------:R-:W0:Y:S01]  /*0870*/  F2I.U64.F64.TRUNC R20, R20 ;  /* 0x0000001400147311 */ /* 0x000e22000030d800 */
[----:B------:R-:W-:Y:S01]  /*0880*/  IADD3 R18, P1, PT, R18, UR8, RZ ;  /* 0x0000000812127c10 */ /* 0x000fe2000ff3e0ff */
[----:B------:R-:W-:-:S03]  /*0890*/  FFMA R29, R26, R3, 1.1641532182693481445e-10 ;  /* 0x2f0000001a1d7423 */ /* 0x000fc60000000003 */
[----:B------:R-:W-:-:S03]  /*08a0*/  IADD3.X R19, PT, PT, R19, UR9, RZ, P1, !PT ;  /* 0x0000000913137c10 */ /* 0x000fc60008ffe4ff */
[----:B------:R-:W1:Y:S02]  /*08b0*/  F2F.F64.F32 R26, R29 ;  /* 0x0000001d001a7310 */ /* 0x000e640000201800 */
[----:B------:R1:W4:Y:S01]  /*08c0*/  LDG.E.U8.CONSTANT R28, desc[UR10][R18.64] ;  /* 0x0000000a121c7981 */ /* 0x000322000c1e9100 */
[----:B------:R-:W-:Y:S01]  /*08d0*/  LOP3.LUT R11, R11, R10, RZ, 0x3c, !PT ;  /* 0x0000000a0b0b7212 */ /* 0x000fe200078e3cff */
[----:B------:R-:W-:Y:S01]  /*08e0*/  VIADD R12, R12, 0x2c3e28 ;  /* 0x002c3e280c0c7836 */ /* 0x000fe20000000000 */
[----:B0-----:R-:W-:Y:S01]  /*08f0*/  IADD3 R20, P1, PT, R20, UR8, RZ ;  /* 0x0000000814147c10 */ /* 0x001fe2000ff3e0ff */
[----:B-1----:R-:W-:Y:S02]  /*0900*/  IMAD.MOV.U32 R18, RZ, RZ, R0 ;  /* 0x000000ffff127224 */ /* 0x002fe400078e0000 */
[----:B------:R-:W-:Y:S01]  /*0910*/  IMAD.MOV.U32 R19, RZ, RZ, R2 ;  /* 0x000000ffff137224 */ /* 0x000fe200078e0002 */
[----:B------:R-:W-:Y:S01]  /*0920*/  IADD3.X R21, PT, PT, R21, UR9, RZ, P1, !PT ;  /* 0x0000000915157c10 */ /* 0x000fe20008ffe4ff */
[----:B------:R-:W-:-:S04]  /*0930*/  IMAD R2, R7, R16, RZ ;  /* 0x0000001007027224 */ /* 0x000fc800078e02ff */
[----:B------:R-:W-:Y:S01]  /*0940*/  IMAD R2, R4, R17, R2 ;  /* 0x0000001104027224 */ /* 0x000fe200078e0202 */
[----:B------:R0:W4:Y:S02]  /*0950*/  LDG.E.U8.CONSTANT R0, desc[UR10][R20.64] ;  /* 0x0000000a14007981 */ /* 0x000124000c1e9100 */
[----:B0-----:R-:W-:-:S10]  /*0960*/  DFMA R20, R26, UR6, RZ ;  /* 0x000000061a147c2b */ /* 0x001fd400080000ff */
[----:B------:R-:W0:Y:S02]  /*0970*/  F2I.U64.F64.TRUNC R20, R20 ;  /* 0x0000001400147311 */ /* 0x000e24000030d800 */
[----:B0-----:R-:W-:-:S04]  /*0980*/  IADD3 R20, P1, PT, R20, UR8, RZ ;  /* 0x0000000814147c10 */ /* 0x001fc8000ff3e0ff */
[----:B------:R-:W-:Y:S01]  /*0990*/  IADD3.X R21, PT, PT, R21, UR9, RZ, P1, !PT ;  /* 0x0000000915157c10 */ /* 0x000fe20008ffe4ff */
[----:B--2---:R0:W-:Y:S04]  /*09a0*/  STG.E.U8 desc[UR10][R18.64], R22 ;  /* 0x0000001612007986 */ /* 0x0041e8000c10110a */
[----:B---3--:R1:W-:Y:S01]  /*09b0*/  STG.E.U8 desc[UR10][R18.64+0x1], R24 ;  /* 0x0000011812007986 */ /* 0x0083e2000c10110a */
[----:B0-----:R-:W-:-:S05]  /*09c0*/  IMAD.IADD R22, R11, 0x1, R12 ;  /* 0x000000010b167824 */ /* 0x001fca00078e020c */
[----:B------:R-:W-:Y:S01]  /*09d0*/  I2FP.F32.U32 R22, R22 ;  /* 0x0000001600167245 */ /* 0x000fe20000201000 */
[----:B-1----:R-:W-:-:S04]  /*09e0*/  IMAD.WIDE.U32 R18, R4, R16, R18 ;  /* 0x0000001004127225 */ /* 0x002fc800078e0012 */
[----:B------:R-:W-:Y:S01]  /*09f0*/  FFMA R24, R22, R3, 1.1641532182693481445e-10 ;  /* 0x2f00000016187423 */ /* 0x000fe20000000003 */
[----:B------:R-:W-:Y:S01]  /*0a00*/  IMAD.IADD R27, R19, 0x1, R2 ;  /* 0x00000001131b7824 */ /* 0x000fe200078e0202 */
[----:B------:R0:W2:Y:S01]  /*0a10*/  LDG.E.U8.CONSTANT R3, desc[UR10][R20.64] ;  /* 0x0000000a14037981 */ /* 0x0000a2000c1e9100 */
[----:B------:R-:W-:-:S05]  /*0a20*/  IMAD.MOV.U32 R26, RZ, RZ, R18 ;  /* 0x000000ffff1a7224 */ /* 0x000fca00078e0012 */
[----:B----4-:R1:W-:Y:S02]  /*0a30*/  STG.E.U8 desc[UR10][R26.64+0x2], R23 ;  /* 0x000002171a007986 */ /* 0x0103e4000c10110a */
[----:B-1----:R-:W1:Y:S02]  /*0a40*/  F2F.F64.F32 R22, R24 ;  /* 0x0000001800167310 */ /* 0x002e640000201800 */
[----:B-1----:R-:W-:-:S10]  /*0a50*/  DFMA R22, R22, UR6, RZ ;  /* 0x0000000616167c2b */ /* 0x002fd400080000ff */
[----:B------:R-:W0:Y:S02]  /*0a60*/  F2I.U64.F64.TRUNC R22, R22 ;  /* 0x0000001600167311 */ /* 0x000e24000030d800 */
[----:B0-----:R-:W-:-:S04]  /*0a70*/  IADD3 R20, P1, PT, R22, UR8, RZ ;  /* 0x0000000816147c10 */ /* 0x001fc8000ff3e0ff */
[----:B------:R-:W-:-:S05]  /*0a80*/  IADD3.X R21, PT, PT, R23, UR9, RZ, P1, !PT ;  /* 0x0000000917157c10 */ /* 0x000fca0008ffe4ff */
[----:B------:R0:W3:Y:S01]  /*0a90*/  LDG.E.U8.CONSTANT R22, desc[UR10][R20.64] ;  /* 0x0000000a14167981 */ /* 0x0000e2000c1e9100 */
[----:B------:R-:W-:-:S04]  /*0aa0*/  IMAD.WIDE.U32 R18, R4, R16, R26 ;  /* 0x0000001004127225 */ /* 0x000fc800078e001a */
[----:B------:R-:W-:Y:S02]  /*0ab0*/  IMAD.IADD R19, R2, 0x1, R19 ;  /* 0x0000000102137824 */ /* 0x000fe400078e0213 */
[----:B0-----:R-:W-:Y:S01]  /*0ac0*/  IMAD.WIDE.U32 R20, R4, R16, R18 ;  /* 0x0000001004147225 */ /* 0x001fe200078e0012 */
[----:B------:R-:W-:-:S03]  /*0ad0*/  UIADD3 UR4, UP0, UPT, UR4, 0x4, URZ ;  /* 0x0000000404047890 */ /* 0x000fc6000ff1e0ff */
[----:B------:R-:W-:Y:S01]  /*0ae0*/  IMAD.IADD R21, R2, 0x1, R21 ;  /* 0x0000000102157824 */ /* 0x000fe200078e0215 */
[----:B------:R-:W-:Y:S01]  /*0af0*/  UIADD3.X UR5, UPT, UPT, URZ, UR5, URZ, UP0, !UPT ;  /* 0x00000005ff057290 */ /* 0x000fe200087fe4ff */
[----:B------:R-:W-:Y:S04]  /*0b00*/  STG.E.U8 desc[UR10][R26.64+0x3], R25 ;  /* 0x000003191a007986 */ /* 0x000fe8000c10110a */
[----:B------:R-:W-:Y:S04]  /*0b10*/  STG.E.U8 desc[UR10][R18.64+0x4], R28 ;  /* 0x0000041c12007986 */ /* 0x000fe8000c10110a */
[----:B------:R0:W-:Y:S02]  /*0b20*/  STG.E.U8 desc[UR10][R18.64+0x5], R0 ;  /* 0x0000050012007986 */ /* 0x0001e4000c10110a */
[----:B0-----:R-:W-:-:S05]  /*0b30*/  IADD3 R18, P1, PT, R20, 0x6, RZ ;  /* 0x0000000614127810 */ /* 0x001fca0007f3e0ff */
[----:B------:R-:W-:Y:S01]  /*0b40*/  IMAD.X R19, RZ, RZ, R21, P1 ;  /* 0x000000ffff137224 */ /* 0x000fe200008e0615 */
[----:B------:R-:W-:-:S04]  /*0b50*/  ISETP.NE.U32.AND P1, PT, R6, UR4, PT ;  /* 0x0000000406007c0c */ /* 0x000fc8000bf25070 */
[----:B------:R-:W-:Y:S01]  /*0b60*/  ISETP.NE.AND.EX P1, PT, R9, UR5, PT, P1 ;  /* 0x0000000509007c0c */ /* 0x000fe2000bf25310 */
[----:B------:R-:W-:-:S03]  /*0b70*/  IMAD.WIDE.U32 R24, R4, R16, R18 ;  /* 0x0000001004187225 */ /* 0x000fc600078e0012 */
[----:B------:R-:W-:-:S05]  /*0b80*/  IADD3 R0, P2, PT, R24, 0x2, RZ ;  /* 0x0000000218007810 */ /* 0x000fca0007f5e0ff */
[----:B------:R-:W-:Y:S01]  /*0b90*/  IMAD.X R2, R2, 0x1, R25, P2 ;  /* 0x0000000102027824 */ /* 0x000fe200010e0619 */
[----:B--2---:R2:W-:Y:S04]  /*0ba0*/  STG.E.U8 desc[UR10][R20.64+0x6], R3 ;  /* 0x0000060314007986 */ /* 0x0045e8000c10110a */
[----:B---3--:R2:W-:Y:S01]  /*0bb0*/  STG.E.U8 desc[UR10][R20.64+0x7], R22 ;  /* 0x0000071614007986 */ /* 0x0085e2000c10110a */
[----:B------:R-:W-:Y:S05]  /*0bc0*/  @P1 BRA `(.L_x_2) ;  /* 0xfffffff4009c1947 */ /* 0x000fea000383ffff */
.L_x_1:
[----:B------:R-:W-:Y:S05]  /*0bd0*/  @!P0 EXIT ;  /* 0x000000000000894d */ /* 0x000fea0003800000 */
[----:B------:R-:W-:Y:S02]  /*0be0*/  ISETP.NE.U32.AND P1, PT, R5, 0x1, PT ;  /* 0x000000010500780c */ /* 0x000fe40003f25070 */
[----:B------:R-:W-:Y:S02]  /*0bf0*/  LOP3.LUT R8, R8, 0x1, RZ, 0xc0, !PT ;  /* 0x0000000108087812 */ /* 0x000fe400078ec0ff */
[----:B------:R-:W-:Y:S02]  /*0c00*/  ISETP.NE.AND.EX P1, PT, RZ, RZ, PT, P1 ;  /* 0x000000ffff00720c */ /* 0x000fe40003f25310 */
[----:B------:R-:W-:-:S04]  /*0c10*/  ISETP.NE.U32.AND P0, PT, R8, 0x1, PT ;  /* 0x000000010800780c */ /* 0x000fc80003f05070 */
[----:B------:R-:W-:-:S07]  /*0c20*/  ISETP.NE.U32.AND.EX P0, PT, RZ, RZ, PT, P0 ;  /* 0x000000ffff00720c */ /* 0x000fce0003f05100 */
[----:B------:R-:W-:Y:S06]  /*0c30*/  @!P1 BRA `(.L_x_3) ;  /* 0x00000004004c9947 */ /* 0x000fec0003800000 */
[----:B-----5:R-:W-:Y:S01]  /*0c40*/  SHF.R.U32.HI R6, RZ, 0x2, R13 ;  /* 0x00000002ff067819 */ /* 0x020fe2000001160d */
[----:B------:R-:W-:Y:S01]  /*0c50*/  IMAD.SHL.U32 R8, R11, 0x10, RZ ;  /* 0x000000100b087824 */ /* 0x000fe200078e00ff */
[----:B------:R-:W-:Y:S01]  /*0c60*/  SHF.R.U32.HI R5, RZ, 0x2, R14 ;  /* 0x00000002ff057819 */ /* 0x000fe2000001160e */
[----:B------:R-:W-:Y:S01]  /*0c70*/  UMOV UR4, 0x79c842fa ;  /* 0x79c842fa00047882 */ /* 0x000fe20000000000 */
[----:B------:R-:W-:Y:S01]  /*0c80*/  LOP3.LUT R6, R6, R13, RZ, 0x3c, !PT ;  /* 0x0000000d06067212 */ /* 0x000fe200078e3cff */
[----:B------:R-:W-:Y:S01]  /*0c90*/  UMOV UR5, 0x400fffff ;  /* 0x400fffff00057882 */ /* 0x000fe20000000000 */
[----:B------:R-:W-:Y:S01]  /*0ca0*/  SHF.R.U32.HI R19, RZ, 0x2, R10 ;  /* 0x00000002ff137819 */ /* 0x000fe2000001160a */
[----:B------:R-:W1:Y:S02]  /*0cb0*/  LDCU.64 UR6, c[0x4][0x40] ;  /* 0x01000800ff0677ac */ /* 0x000e640008000a00 */
[----:B--2---:R-:W-:Y:S01]  /*0cc0*/  IMAD.SHL.U32 R3, R6, 0x2, RZ ;  /* 0x0000000206037824 */ /* 0x004fe200078e00ff */
[----:B------:R-:W-:-:S04]  /*0cd0*/  LOP3.LUT R10, R19, R10, RZ, 0x3c, !PT ;  /* 0x0000000a130a7212 */ /* 0x000fc800078e3cff */
[----:B------:R-:W-:Y:S02]  /*0ce0*/  LOP3.LUT R3, R11, R8, R3, 0x96, !PT ;  /* 0x000000080b037212 */ /* 0x000fe400078e9603 */
[----:B------:R-:W-:Y:S02]  /*0cf0*/  LOP3.LUT R8, R5, R14, RZ, 0x3c, !PT ;  /* 0x0000000e05087212 */ /* 0x000fe400078e3cff */
[----:B------:R-:W-:Y:S01]  /*0d00*/  LOP3.LUT R3, R3, R6, RZ, 0x3c, !PT ;  /* 0x0000000603037212 */ /* 0x000fe200078e3cff */
[----:B------:R-:W-:Y:S01]  /*0d10*/  IMAD.MOV.U32 R6, RZ, RZ, 0x2f800000 ;  /* 0x2f800000ff067424 */ /* 0x000fe200078e00ff */
[----:B------:R-:W-:Y:S01]  /*0d20*/  SHF.R.U32.HI R14, RZ, 0x2, R15 ;  /* 0x00000002ff0e7819 */ /* 0x000fe2000001160f */
[----:B------:R-:W-:Y:S01]  /*0d30*/  IMAD.SHL.U32 R13, R8, 0x2, RZ ;  /* 0x00000002080d7824 */ /* 0x000fe200078e00ff */
[----:B------:R-:W-:Y:S01]  /*0d40*/  IADD3 R5, PT, PT, R12, 0x587c5, R3 ;  /* 0x000587c50c057810 */ /* 0x000fe20007ffe003 */
[----:B------:R-:W-:Y:S01]  /*0d50*/  IMAD.SHL.U32 R9, R3, 0x10, RZ ;  /* 0x0000001003097824 */ /* 0x000fe200078e00ff */
[----:B------:R-:W-:-:S02]  /*0d60*/  LOP3.LUT R14, R14, R15, RZ, 0x3c, !PT ;  /* 0x0000000f0e0e7212 */ /* 0x000fc400078e3cff */
[----:B------:R-:W-:Y:S02]  /*0d70*/  I2FP.F32.U32 R5, R5 ;  /* 0x0000000500057245 */ /* 0x000fe40000201000 */
[----:B------:R-:W-:Y:S01]  /*0d80*/  LOP3.LUT R8, R8, R13, R9, 0x96, !PT ;  /* 0x0000000d08087212 */ /* 0x000fe200078e9609 */
[----:B------:R-:W-:Y:S02]  /*0d90*/  IMAD.SHL.U32 R15, R14, 0x2, RZ ;  /* 0x000000020e0f7824 */ /* 0x000fe400078e00ff */
[----:B------:R-:W-:Y:S01]  /*0da0*/  FFMA R5, R5, R6, 1.1641532182693481445e-10 ;  /* 0x2f00000005057423 */ /* 0x000fe20000000006 */
[----:B------:R-:W-:-:S03]  /*0db0*/  LOP3.LUT R13, R8, R3, RZ, 0x3c, !PT ;  /* 0x00000003080d7212 */ /* 0x000fc600078e3cff */
[----:B------:R-:W2:Y:S02]  /*0dc0*/  F2F.F64.F32 R8, R5 ;  /* 0x0000000500087310 */ /* 0x000ea40000201800 */
[----:B------:R-:W-:-:S05]  /*0dd0*/  IMAD.SHL.U32 R18, R13, 0x10, RZ ;  /* 0x000000100d127824 */ /* 0x000fca00078e00ff */
[----:B------:R-:W-:Y:S02]  /*0de0*/  LOP3.LUT R15, R13, R18, R15, 0x96, !PT ;  /* 0x000000120d0f7212 */ /* 0x000fe400078e960f */
[----:B------:R-:W-:Y:S02]  /*0df0*/  IADD3 R13, PT, PT, R12, 0xb0f8a, R13 ;  /* 0x000b0f8a0c0d7810 */ /* 0x000fe40007ffe00d */
[----:B------:R-:W-:Y:S01]  /*0e00*/  LOP3.LUT R15, R15, R14, RZ, 0x3c, !PT ;  /* 0x0000000e0f0f7212 */ /* 0x000fe200078e3cff */
[----:B------:R-:W-:Y:S01]  /*0e10*/  IMAD.SHL.U32 R14, R10, 0x2, RZ ;  /* 0x000000020a0e7824 */ /* 0x000fe200078e00ff */
[----:B------:R-:W-:Y:S01]  /*0e20*/  I2FP.F32.U32 R13, R13 ;  /* 0x0000000d000d7245 */ /* 0x000fe20000201000 */
[----:B--2---:R-:W-:Y:S02]  /*0e30*/  DFMA R18, R8, UR4, RZ ;  /* 0x0000000408127c2b */ /* 0x004fe400080000ff */
[----:B------:R-:W-:Y:S01]  /*0e40*/  IMAD.SHL.U32 R5, R15, 0x10, RZ ;  /* 0x000000100f057824 */ /* 0x000fe200078e00ff */
[C---:B------:R-:W-:Y:S01]  /*0e50*/  IADD3 R8, PT, PT, R12.reuse, 0x10974f, R15 ;  /* 0x0010974f0c087810 */ /* 0x040fe20007ffe00f */
[----:B------:R-:W-:-:S02]  /*0e60*/  VIADD R12, R12, 0x161f14 ;  /* 0x00161f140c0c7836 */ /* 0x000fc40000000000 */
[----:B------:R-:W-:Y:S01]  /*0e70*/  FFMA R13, R13, R6, 1.1641532182693481445e-10 ;  /* 0x2f0000000d0d7423 */ /* 0x000fe20000000006 */
[----:B------:R-:W-:Y:S02]  /*0e80*/  LOP3.LUT R14, R10, R14, R5, 0x96, !PT ;  /* 0x0000000e0a0e7212 */ /* 0x000fe400078e9605 */
[----:B------:R-:W-:Y:S02]  /*0e90*/  I2FP.F32.U32 R9, R8 ;  /* 0x0000000800097245 */ /* 0x000fe40000201000 */
[----:B------:R-:W-:Y:S01]  /*0ea0*/  LOP3.LUT R5, R14, R15, RZ, 0x3c, !PT ;  /* 0x0000000f0e057212 */ /* 0x000fe200078e3cff */
[----:B------:R-:W1:Y:S02]  /*0eb0*/  F2I.U64.F64.TRUNC R18, R18 ;  /* 0x0000001200127311 */ /* 0x000e64000030d800 */
[----:B------:R-:W-:Y:S02]  /*0ec0*/  FFMA R10, R9, R6, 1.1641532182693481445e-10 ;  /* 0x2f000000090a7423 */ /* 0x000fe40000000006 */
[----:B------:R-:W-:-:S04]  /*0ed0*/  IMAD.IADD R8, R5, 0x1, R12 ;  /* 0x0000000105087824 */ /* 0x000fc800078e020c */
[----:B------:R-:W2:Y:S01]  /*0ee0*/  F2F.F64.F32 R14, R13 ;  /* 0x0000000d000e7310 */ /* 0x000ea20000201800 */
[----:B------:R-:W-:-:S05]  /*0ef0*/  I2FP.F32.U32 R21, R8 ;  /* 0x0000000800157245 */ /* 0x000fca0000201000 */
[----:B------:R-:W-:Y:S01]  /*0f00*/  FFMA R6, R21, R6, 1.1641532182693481445e-10 ;  /* 0x2f00000015067423 */ /* 0x000fe20000000006 */
[----:B-1----:R-:W-:Y:S01]  /*0f10*/  IADD3 R18, P1, PT, R18, UR6, RZ ;  /* 0x0000000612127c10 */ /* 0x002fe2000ff3e0ff */
[----:B------:R-:W1:Y:S03]  /*0f20*/  F2F.F64.F32 R8, R10 ;  /* 0x0000000a00087310 */ /* 0x000e660000201800 */
[----:B------:R-:W-:Y:S01]  /*0f30*/  IADD3.X R19, PT, PT, R19, UR7, RZ, P1, !PT ;  /* 0x0000000713137c10 */ /* 0x000fe20008ffe4ff */
[----:B--2---:R-:W-:-:S04]  /*0f40*/  DFMA R24, R14, UR4, RZ ;  /* 0x000000040e187c2b */ /* 0x004fc800080000ff */
[----:B------:R-:W2:Y:S01]  /*0f50*/  F2F.F64.F32 R22, R6 ;  /* 0x0000000600167310 */ /* 0x000ea20000201800 */
[----:B------:R-:W3:Y:S01]  /*0f60*/  LDG.E.U8.CONSTANT R19, desc[UR10][R18.64] ;  /* 0x0000000a12137981 */ /* 0x000ee2000c1e9100 */
[----:B-1----:R-:W-:-:S06]  /*0f70*/  DFMA R26, R8, UR4, RZ ;  /* 0x00000004081a7c2b */ /* 0x002fcc00080000ff */
[----:B------:R-:W1:Y:S01]  /*0f80*/  F2I.U64.F64.TRUNC R20, R24 ;  /* 0x0000001800147311 */ /* 0x000e62000030d800 */
[----:B--2---:R-:W-:-:S07]  /*0f90*/  DFMA R22, R22, UR4, RZ ;  /* 0x0000000416167c2b */ /* 0x004fce00080000ff */
[----:B------:R-:W2:Y:S01]  /*0fa0*/  F2I.U64.F64.TRUNC R14, R26 ;  /* 0x0000001a000e7311 */ /* 0x000ea2000030d800 */
[----:B-1----:R-:W-:-:S07]  /*0fb0*/  IADD3 R20, P2, PT, R20, UR6, RZ ;  /* 0x0000000614147c10 */ /* 0x002fce000ff5e0ff */
[----:B------:R-:W1:Y:S01]  /*0fc0*/  F2I.U64.F64.TRUNC R8, R22 ;  /* 0x0000001600087311 */ /* 0x000e62000030d800 */
[----:B------:R-:W-:Y:S02]  /*0fd0*/  IADD3.X R21, PT, PT, R21, UR7, RZ, P2, !PT ;  /* 0x0000000715157c10 */ /* 0x000fe400097fe4ff */
[----:B--2---:R-:W-:-:S03]  /*0fe0*/  IADD3 R14, P2, PT, R14, UR6, RZ ;  /* 0x000000060e0e7c10 */ /* 0x004fc6000ff5e0ff */
[----:B------:R-:W2:Y:S01]  /*0ff0*/  LDG.E.U8.CONSTANT R20, desc[UR10][R20.64] ;  /* 0x0000000a14147981 */ /* 0x000ea2000c1e9100 */
[----:B------:R-:W-:Y:S02]  /*1000*/  IADD3.X R15, PT, PT, R15, UR7, RZ, P2, !PT ;  /* 0x000000070f0f7c10 */ /* 0x000fe400097fe4ff */
[----:B-1----:R-:W-:-:S04]  /*1010*/  IADD3 R8, P1, PT, R8, UR6, RZ ;  /* 0x0000000608087c10 */ /* 0x002fc8000ff3e0ff */
[----:B------:R1:W4:Y:S01]  /*1020*/  LDG.E.U8.CONSTANT R15, desc[UR10][R14.64] ;  /* 0x0000000a0e0f7981 */ /* 0x000322000c1e9100 */
[----:B------:R-:W-:-:S06]  /*1030*/  IADD3.X R9, PT, PT, R9, UR7, RZ, P1, !PT ;  /* 0x0000000709097c10 */ /* 0x000fcc0008ffe4ff */
[----:B------:R-:W4:Y:S01]  /*1040*/  LDG.E.U8.CONSTANT R9, desc[UR10][R8.64] ;  /* 0x0000000a08097981 */ /* 0x000f22000c1e9100 */
[-C--:B------:R-:W-:Y:S02]  /*1050*/  IMAD R7, R7, R16.reuse, RZ ;  /* 0x0000001007077224 */ /* 0x080fe400078e02ff */
[----:B0-----:R-:W-:Y:S02]  /*1060*/  IMAD.MOV.U32 R6, RZ, RZ, R0 ;  /* 0x000000ffff067224 */ /* 0x001fe400078e0000 */
[C---:B------:R-:W-:Y:S02]  /*1070*/  IMAD R17, R4.reuse, R17, R7 ;  /* 0x0000001104117224 */ /* 0x040fe400078e0207 */
[----:B------:R-:W-:Y:S02]  /*1080*/  IMAD.MOV.U32 R7, RZ, RZ, R2 ;  /* 0x000000ffff077224 */ /* 0x000fe400078e0002 */
[----:B------:R-:W-:-:S04]  /*1090*/  IMAD.WIDE.U32 R24, R4, R16, R6 ;  /* 0x0000001004187225 */ /* 0x000fc800078e0006 */
[----:B------:R-:W-:Y:S01]  /*10a0*/  IMAD.IADD R25, R17, 0x1, R25 ;  /* 0x0000000111197824 */ /* 0x000fe200078e0219 */
[----:B------:R-:W-:-:S05]  /*10b0*/  IADD3 R22, P1, PT, R24, 0x2, RZ ;  /* 0x0000000218167810 */ /* 0x000fca0007f3e0ff */
[----:B------:R-:W-:Y:S02]  /*10c0*/  IMAD.X R23, RZ, RZ, R25, P1 ;  /* 0x000000ffff177224 */ /* 0x000fe400008e0619 */
[----:B------:R-:W-:-:S03]  /*10d0*/  IMAD.WIDE.U32 R22, R4, R16, R22 ;  /* 0x0000001004167225 */ /* 0x000fc600078e0016 */
[----:B------:R-:W-:Y:S01]  /*10e0*/  IADD3 R0, P1, PT, R22, 0x2, RZ ;  /* 0x0000000216007810 */ /* 0x000fe20007f3e0ff */
[----:B------:R-:W-:Y:S02]  /*10f0*/  IMAD.MOV.U32 R13, RZ, RZ, R11 ;  /* 0x000000ffff0d7224 */ /* 0x000fe400078e000b */
[----:B-1----:R-:W-:Y:S02]  /*1100*/  IMAD.MOV.U32 R14, RZ, RZ, R3 ;  /* 0x000000ffff0e7224 */ /* 0x002fe400078e0003 */
[----:B------:R-:W-:Y:S02]  /*1110*/  IMAD.X R2, R17, 0x1, R23, P1 ;  /* 0x0000000111027824 */ /* 0x000fe400008e0617 */
[----:B------:R-:W-:Y:S01]  /*1120*/  IMAD.MOV.U32 R11, RZ, RZ, R5 ;  /* 0x000000ffff0b7224 */ /* 0x000fe200078e0005 */
[----:B---3--:R1:W-:Y:S04]  /*1130*/  STG.E.U8 desc[UR10][R6.64], R19 ;  /* 0x0000001306007986 */ /* 0x0083e8000c10110a */
[----:B--2---:R1:W-:Y:S04]  /*1140*/  STG.E.U8 desc[UR10][R6.64+0x1], R20 ;  /* 0x0000011406007986 */ /* 0x0043e8000c10110a */
[----:B----4-:R1:W-:Y:S04]  /*1150*/  STG.E.U8 desc[UR10][R24.64+0x2], R15 ;  /* 0x0000020f18007986 */ /* 0x0103e8000c10110a */
[----:B------:R1:W-:Y:S02]  /*1160*/  STG.E.U8 desc[UR10][R24.64+0x3], R9 ;  /* 0x0000030918007986 */ /* 0x0003e4000c10110a */
.L_x_3:
[----:B------:R-:W-:Y:S05]  /*1170*/  @P0 EXIT ;  /* 0x000000000000094d */ /* 0x000fea0003800000 */
[----:B-----5:R-:W-:Y:S01]  /*1180*/  SHF.R.U32.HI R4, RZ, 0x2, R13 ;  /* 0x00000002ff047819 */ /* 0x020fe2000001160d */
[----:B-1----:R-:W-:Y:S01]  /*1190*/  IMAD.SHL.U32 R6, R11, 0x10, RZ ;  /* 0x000000100b067824 */ /* 0x002fe200078e00ff */
[----:B------:R-:W-:Y:S01]  /*11a0*/  SHF.R.U32.HI R5, RZ, 0x2, R14 ;  /* 0x00000002ff057819 */ /* 0x000fe2000001160e */
[----:B------:R-:W-:Y:S01]  /*11b0*/  IMAD.MOV.U32 R7, RZ, RZ, 0x2f800000 ;  /* 0x2f800000ff077424 */ /* 0x000fe200078e00ff */
[----:B------:R-:W-:Y:S01]  /*11c0*/  LOP3.LUT R4, R4, R13, RZ, 0x3c, !PT ;  /* 0x0000000d04047212 */ /* 0x000fe200078e3cff */
[----:B------:R-:W-:Y:S01]  /*11d0*/  UMOV UR4, 0x79c842fa ;  /* 0x79c842fa00047882 */ /* 0x000fe20000000000 */
[----:B------:R-:W-:Y:S01]  /*11e0*/  LOP3.LUT R5, R5, R14, RZ, 0x3c, !PT ;  /* 0x0000000e05057212 */ /* 0x000fe200078e3cff */
[----:B------:R-:W-:Y:S02]  /*11f0*/  UMOV UR5, 0x400fffff ;  /* 0x400fffff00057882 */ /* 0x000fe40000000000 */
[----:B--2---:R-:W-:-:S05]  /*1200*/  IMAD.SHL.U32 R3, R4, 0x2, RZ ;  /* 0x0000000204037824 */ /* 0x004fca00078e00ff */
[----:B------:R-:W-:Y:S01]  /*1210*/  LOP3.LUT R3, R11, R6, R3, 0x96, !PT ;  /* 0x000000060b037212 */ /* 0x000fe200078e9603 */
[----:B------:R-:W-:-:S03]  /*1220*/  IMAD.SHL.U32 R6, R5, 0x2, RZ ;  /* 0x0000000205067824 */ /* 0x000fc600078e00ff */
[----:B------:R-:W-:-:S05]  /*1230*/  LOP3.LUT R3, R3, R4, RZ, 0x3c, !PT ;  /* 0x0000000403037212 */ /* 0x000fca00078e3cff */
[----:B------:R-:W-:-:S05]  /*1240*/  IMAD.SHL.U32 R4, R3, 0x10, RZ ;  /* 0x0000001003047824 */ /* 0x000fca00078e00ff */
[----:B------:R-:W-:Y:S02]  /*1250*/  LOP3.LUT R6, R5, R6, R4, 0x96, !PT ;  /* 0x0000000605067212 */ /* 0x000fe400078e9604 */
[----:B------:R-:W-:Y:S02]  /*1260*/  IADD3 R4, PT, PT, R12, 0x587c5, R3 ;  /* 0x000587c50c047810 */ /* 0x000fe40007ffe003 */
[----:B------:R-:W-:Y:S02]  /*1270*/  LOP3.LUT R3, R6, R3, RZ, 0x3c, !PT ;  /* 0x0000000306037212 */ /* 0x000fe400078e3cff */
[----:B------:R-:W-:Y:S02]  /*1280*/  I2FP.F32.U32 R4, R4 ;  /* 0x0000000400047245 */ /* 0x000fe40000201000 */
[----:B------:R-:W-:-:S03]  /*1290*/  IADD3 R12, PT, PT, R12, 0xb0f8a, R3 ;  /* 0x000b0f8a0c0c7810 */ /* 0x000fc60007ffe003 */
[----:B------:R-:W-:Y:S01]  /*12a0*/  FFMA R3, R4, R7, 1.1641532182693481445e-10 ;  /* 0x2f00000004037423 */ /* 0x000fe20000000007 */
[----:B------:R-:W-:-:S03]  /*12b0*/  I2FP.F32.U32 R12, R12 ;  /* 0x0000000c000c7245 */ /* 0x000fc60000201000 */
[----:B------:R-:W1:Y:S02]  /*12c0*/  F2F.F64.F32 R4, R3 ;  /* 0x0000000300047310 */ /* 0x000e640000201800 */
[----:B------:R-:W-:-:S06]  /*12d0*/  FFMA R12, R12, R7, 1.1641532182693481445e-10 ;  /* 0x2f0000000c0c7423 */ /* 0x000fcc0000000007 */
[----:B------:R-:W2:Y:S01]  /*12e0*/  F2F.F64.F32 R6, R12 ;  /* 0x0000000c00067310 */ /* 0x000ea20000201800 */
[----:B-1----:R-:W-:Y:S02]  /*12f0*/  DFMA R4, R4, UR4, RZ ;  /* 0x0000000404047c2b */ /* 0x002fe400080000ff */
[----:B--2---:R-:W-:Y:S01]  /*1300*/  DFMA R6, R6, UR4, RZ ;  /* 0x0000000406067c2b */ /* 0x004fe200080000ff */
[----:B------:R-:W1:Y:S07]  /*1310*/  LDCU.64 UR4, c[0x4][0x40] ;  /* 0x01000800ff0477ac */ /* 0x000e6e0008000a00 */
[----:B------:R-:W1:Y:S08]  /*1320*/  F2I.U64.F64.TRUNC R4, R4 ;  /* 0x0000000400047311 */ /* 0x000e70000030d800 */
[----:B------:R-:W2:Y:S01]  /*1330*/  F2I.U64.F64.TRUNC R6, R6 ;  /* 0x0000000600067311 */ /* 0x000ea2000030d800 */
[----:B-1----:R-:W-:-:S04]  /*1340*/  IADD3 R8, P0, PT, R4, UR4, RZ ;  /* 0x0000000404087c10 */ /* 0x002fc8000ff1e0ff */
[----:B------:R-:W-:Y:S02]  /*1350*/  IADD3.X R9, PT, PT, R5, UR5, RZ, P0, !PT ;  /* 0x0000000505097c10 */ /* 0x000fe400087fe4ff */
[----:B--2---:R-:W-:-:S04]  /*1360*/  IADD3 R10, P1, PT, R6, UR4, RZ ;  /* 0x00000004060a7c10 */ /* 0x004fc8000ff3e0ff */
[----:B------:R-:W-:Y:S01]  /*1370*/  IADD3.X R11, PT, PT, R7, UR5, RZ, P1, !PT ;  /* 0x00000005070b7c10 */ /* 0x000fe20008ffe4ff */
[----:B------:R-:W2:Y:S05]  /*1380*/  LDG.E.U8.CONSTANT R9, desc[UR10][R8.64] ;  /* 0x0000000a08097981 */ /* 0x000eaa000c1e9100 */
[----:B------:R-:W3:Y:S01]  /*1390*/  LDG.E.U8.CONSTANT R11, desc[UR10][R10.64] ;  /* 0x0000000a0a0b7981 */ /* 0x000ee2000c1e9100 */
[----:B------:R-:W-:Y:S02]  /*13a0*/  IMAD.MOV.U32 R3, RZ, RZ, R2 ;  /* 0x000000ffff037224 */ /* 0x000fe400078e0002 */
[----:B0-----:R-:W-:-:S05]  /*13b0*/  IMAD.MOV.U32 R2, RZ, RZ, R0 ;  /* 0x000000ffff027224 */ /* 0x001fca00078e0000 */
[----:B--2---:R-:W-:Y:S04]  /*13c0*/  STG.E.U8 desc[UR10][R2.64], R9 ;  /* 0x0000000902007986 */ /* 0x004fe8000c10110a */
[----:B---3--:R-:W-:Y:S01]  /*13d0*/  STG.E.U8 desc[UR10][R2.64+0x1], R11 ;  /* 0x0000010b02007986 */ /* 0x008fe2000c10110a */
[----:B------:R-:W-:Y:S05]  /*13e0*/  EXIT ;  /* 0x000000000000794d */ /* 0x000fea0003800000 */
.L_x_0:
[----:B------:R-:W-:-:S04]  /*13f0*/  ISETP.NE.U32.AND P0, PT, R18, RZ, PT ;  /* 0x000000ff1200720c */ /* 0x000fc80003f05070 */
[----:B------:R-:W-:-:S13]  /*1400*/  ISETP.NE.AND.EX P0, PT, R19, RZ, PT, P0 ;  /* 0x000000ff1300720c */ /* 0x000fda0003f05300 */
[----:B------:R-:W-:Y:S05]  /*1410*/  @!P0 BRA `(.L_x_4) ;  /* 0x0000001400148947 */ /* 0x000fea0003800000 */
[----:B------:R-:W-:Y:S01]  /*1420*/  LOP3.LUT R5, R18, 0xfffffffe, RZ, 0xc0, !PT ;  /* 0xfffffffe12057812 */ /* 0x000fe200078ec0ff */
[----:B------:R-:W-:Y:S01]  /*1430*/  UMOV UR6, URZ ;  /* 0x000000ff00067c82 */ /* 0x000fe20008000000 */
[----:B------:R-:W-:-:S05]  /*1440*/  UMOV UR7, URZ ;  /* 0x000000ff00077c82 */ /* 0x000fca0008000000 */
.L_x_9:
[----:B-1---5:R-:W-:Y:S01]  /*1450*/  SHF.R.U32.HI R6, RZ, 0x2, R13 ;  /* 0x00000002ff067819 */ /* 0x022fe2000001160d */
[----:B------:R-:W-:Y:S01]  /*1460*/  IMAD.SHL.U32 R8, R11, 0x10, RZ ;  /* 0x000000100b087824 */ /* 0x000fe200078e00ff */
[----:B------:R-:W-:Y:S01]  /*1470*/  SHF.R.U32.HI R7, RZ, 0x2, R14 ;  /* 0x00000002ff077819 */ /* 0x000fe2000001160e */
[----:B------:R-:W-:Y:S01]  /*1480*/  UMOV UR4, 0x79c842fa ;  /* 0x79c842fa00047882 */ /* 0x000fe20000000000 */
[----:B------:R-:W-:Y:S01]  /*1490*/  LOP3.LUT R6, R6, R13, RZ, 0x3c, !PT ;  /* 0x0000000d06067212 */ /* 0x000fe200078e3cff */
[----:B------:R-:W-:Y:S01]  /*14a0*/  UMOV UR5, 0x400fffff ;  /* 0x400fffff00057882 */ /* 0x000fe20000000000 */
[----:B------:R-:W-:Y:S01]  /*14b0*/  LOP3.LUT R7, R7, R14, RZ, 0x3c, !PT ;  /* 0x0000000e07077212 */ /* 0x000fe200078e3cff */
[----:B------:R-:W-:Y:S02]  /*14c0*/  IMAD.MOV.U32 R14, RZ, RZ, 0x2f800000 ;  /* 0x2f800000ff0e7424 */ /* 0x000fe400078e00ff */
[----:B------:R-:W-:Y:S02]  /*14d0*/  IMAD.SHL.U32 R23, R6, 0x2, RZ ;  /* 0x0000000206177824 */ /* 0x000fe400078e00ff */
[----:B------:R-:W-:-:S03]  /*14e0*/  IMAD.SHL.U32 R22, R7, 0x2, RZ ;  /* 0x0000000207167824 */ /* 0x000fc600078e00ff */
[----:B------:R-:W-:-:S04]  /*14f0*/  LOP3.LUT R23, R11, R8, R23, 0x96, !PT ;  /* 0x000000080b177212 */ /* 0x000fc800078e9617 */
[----:B------:R-:W-:-:S05]  /*1500*/  LOP3.LUT R23, R23, R6, RZ, 0x3c, !PT ;  /* 0x0000000617177212 */ /* 0x000fca00078e3cff */
[----:B------:R-:W-:-:S05]  /*1510*/  IMAD.SHL.U32 R6, R23, 0x10, RZ ;  /* 0x0000001017067824 */ /* 0x000fca00078e00ff */
[----:B------:R-:W-:Y:S02]  /*1520*/  LOP3.LUT R22, R7, R22, R6, 0x96, !PT ;  /* 0x0000001607167212 */ /* 0x000fe400078e9606 */
[C---:B------:R-:W-:Y:S01]  /*1530*/  IADD3 R6, PT, PT, R12.reuse, 0x587c5, R23 ;  /* 0x000587c50c067810 */ /* 0x040fe20007ffe017 */
[----:B------:R-:W-:Y:S01]  /*1540*/  VIADD R12, R12, 0xb0f8a ;  /* 0x000b0f8a0c0c7836 */ /* 0x000fe20000000000 */
[----:B------:R-:W-:Y:S02]  /*1550*/  LOP3.LUT R22, R22, R23, RZ, 0x3c, !PT ;  /* 0x0000001716167212 */ /* 0x000fe400078e3cff */
[----:B------:R-:W-:-:S03]  /*1560*/  I2FP.F32.U32 R6, R6 ;  /* 0x0000000600067245 */ /* 0x000fc60000201000 */
[----:B------:R-:W-:Y:S02]  /*1570*/  IMAD.IADD R7, R22, 0x1, R12 ;  /* 0x0000000116077824 */ /* 0x000fe400078e020c */
[----:B------:R-:W-:-:S03]  /*1580*/  FFMA R13, R6, R14, 1.1641532182693481445e-10 ;  /* 0x2f000000060d7423 */ /* 0x000fc6000000000e */
[----:B------:R-:W-:Y:S01]  /*1590*/  I2FP.F32.U32 R7, R7 ;  /* 0x0000000700077245 */ /* 0x000fe20000201000 */
[----:B------:R-:W1:Y:S04]  /*15a0*/  F2F.F64.F32 R8, R13 ;  /* 0x0000000d00087310 */ /* 0x000e680000201800 */
[----:B------:R-:W-:-:S04]  /*15b0*/  FFMA R14, R7, R14, 1.1641532182693481445e-10 ;  /* 0x2f000000070e7423 */ /* 0x000fc8000000000e */
        /* <DEDUP_REMOVED lines=8> */
[----:B--2---:R-:W-:-:S03]  /*1640*/  IADD3 R6, P1, PT, R6, UR4, RZ ;  /* 0x0000000406067c10 */ /* 0x004fc6000ff3e0ff */
[----:B------:R-:W2:Y:S01]  /*1650*/  LDG.E.U8.CONSTANT R17, desc[UR10][R8.64] ;  /* 0x0000000a08117981 */ /* 0x000ea2000c1e9100 */
[----:B------:R-:W-:-:S05]  /*1660*/  IADD3.X R7, PT, PT, R7, UR5, RZ, P1, !PT ;  /* 0x0000000507077c10 */ /* 0x000fca0008ffe4ff */
[----:B------:R0:W3:Y:S02]  /*1670*/  LDG.E.U8.CONSTANT R19, desc[UR10][R6.64] ;  /* 0x0000000a06137981 */ /* 0x0000e4000c1e9100 */
[----:B0-----:R-:W-:Y:S02]  /*1680*/  IMAD.MOV.U32 R6, RZ, RZ, R0 ;  /* 0x000000ffff067224 */ /* 0x001fe400078e0000 */
[----:B------:R-:W-:Y:S02]  /*1690*/  IMAD.MOV.U32 R7, RZ, RZ, R2 ;  /* 0x000000ffff077224 */ /* 0x000fe400078e0002 */
[----:B------:R-:W-:Y:S02]  /*16a0*/  IMAD.MOV.U32 R13, RZ, RZ, R0 ;  /* 0x000000ffff0d7224 */ /* 0x000fe400078e0000 */
[----:B------:R-:W-:Y:S01]  /*16b0*/  IMAD.MOV.U32 R9, RZ, RZ, R2 ;  /* 0x000000ffff097224 */ /* 0x000fe200078e0002 */
[----:B------:R-:W-:Y:S01]  /*16c0*/  UMOV UR4, URZ ;  /* 0x000000ff00047c82 */ /* 0x000fe20008000000 */
[----:B------:R-:W-:Y:S01]  /*16d0*/  UMOV UR5, URZ ;  /* 0x000000ff00057c82 */ /* 0x000fe20008000000 */
[----:B--2---:R0:W-:Y:S04]  /*16e0*/  STG.E.U8 desc[UR10][R6.64], R17 ;  /* 0x0000001106007986 */ /* 0x0041e8000c10110a */
[----:B---3--:R0:W-:Y:S02]  /*16f0*/  STG.E.U8 desc[UR10][R6.64+0x1], R19 ;  /* 0x0000011306007986 */ /* 0x0081e4000c10110a */
.L_x_8:
[----:B0-----:R-:W-:Y:S01]  /*1700*/  SHF.R.U32.HI R6, RZ, 0x2, R15 ;  /* 0x00000002ff067819 */ /* 0x001fe2000001160f */
[----:B------:R-:W-:Y:S01]  /*1710*/  IMAD.SHL.U32 R7, R22, 0x10, RZ ;  /* 0x0000001016077824 */ /* 0x000fe200078e00ff */
[----:B------:R-:W-:Y:S01]  /*1720*/  UMOV UR8, 0xf39085f4 ;  /* 0xf39085f400087882 */ /* 0x000fe20000000000 */
[----:B------:R-:W-:Y:S01]  /*1730*/  UMOV UR9, 0x3ffffffe ;  /* 0x3ffffffe00097882 */ /* 0x000fe20000000000 */
[----:B------:R-:W-:Y:S01]  /*1740*/  LOP3.LUT R6, R6, R15, RZ, 0x3c, !PT ;  /* 0x0000000f06067212 */ /* 0x000fe200078e3cff */
[----:B------:R-:W0:Y:S04]  /*1750*/  LDCU.128 UR12, c[0x0][0x390] ;  /* 0x00007200ff0c77ac */ /* 0x000e280008000c00 */
[----:B------:R-:W-:-:S05]  /*1760*/  IMAD.SHL.U32 R8, R6, 0x2, RZ ;  /* 0x0000000206087824 */ /* 0x000fca00078e00ff */
[----:B------:R-:W-:-:S04]  /*1770*/  LOP3.LUT R7, R22, R7, R8, 0x96, !PT ;  /* 0x0000000716077212 */ /* 0x000fc800078e9608 */
[----:B------:R-:W-:Y:S01]  /*1780*/  LOP3.LUT R8, R7, R6, RZ, 0x3c, !PT ;  /* 0x0000000607087212 */ /* 0x000fe200078e3cff */
[----:B------:R-:W-:-:S03]  /*1790*/  IMAD.MOV.U32 R7, RZ, RZ, 0x2f800000 ;  /* 0x2f800000ff077424 */ /* 0x000fc600078e00ff */
[----:B------:R-:W-:-:S04]  /*17a0*/  IADD3 R6, PT, PT, R12, 0x587c5, R8 ;  /* 0x000587c50c067810 */ /* 0x000fc80007ffe008 */
[----:B------:R-:W-:-:S05]  /*17b0*/  I2FP.F32.U32 R6, R6 ;  /* 0x0000000600067245 */ /* 0x000fca0000201000 */
[----:B------:R-:W-:-:S04]  /*17c0*/  FFMA R6, R6, R7, 1.1641532182693481445e-10 ;  /* 0x2f00000006067423 */ /* 0x000fc80000000007 */
[----:B------:R-:W1:Y:S02]  /*17d0*/  F2F.F64.F32 R16, R6 ;  /* 0x0000000600107310 */ /* 0x000e640000201800 */
[----:B-1----:R-:W-:-:S10]  /*17e0*/  DFMA R16, R16, UR8, RZ ;  /* 0x0000000810107c2b */ /* 0x002fd400080000ff */
[----:B------:R-:W1:Y:S02]  /*17f0*/  F2I.U64.F64.TRUNC R16, R16 ;  /* 0x0000001000107311 */ /* 0x000e64000030d800 */
[----:B-1----:R-:W-:-:S05]  /*1800*/  IADD3 R16, P0, PT, R16, R0, RZ ;  /* 0x0000000010107210 */ /* 0x002fca0007f1e0ff */
[----:B------:R-:W-:-:S05]  /*1810*/  IMAD.X R17, R17, 0x1, R2, P0 ;  /* 0x0000000111117824 */ /* 0x000fca00000e0602 */
[----:B------:R1:W2:Y:S01]  /*1820*/  LDG.E.U8 R14, desc[UR10][R16.64] ;  /* 0x0000000a100e7981 */ /* 0x0002a2000c1e1100 */
[----:B------:R-:W-:Y:S01]  /*1830*/  SHF.R.U32.HI R19, RZ, 0x2, R10 ;  /* 0x00000002ff137819 */ /* 0x000fe2000001160a */
[----:B------:R-:W-:Y:S02]  /*1840*/  IMAD.SHL.U32 R18, R8, 0x10, RZ ;  /* 0x0000001008127824 */ /* 0x000fe400078e00ff */
[----:B------:R-:W-:Y:S01]  /*1850*/  VIADD R12, R12, 0xb0f8a ;  /* 0x000b0f8a0c0c7836 */ /* 0x000fe20000000000 */
[----:B------:R-:W-:-:S05]  /*1860*/  LOP3.LUT R19, R19, R10, RZ, 0x3c, !PT ;  /* 0x0000000a13137212 */ /* 0x000fca00078e3cff */
[----:B------:R-:W-:-:S05]  /*1870*/  IMAD.SHL.U32 R25, R19, 0x2, RZ ;  /* 0x0000000213197824 */ /* 0x000fca00078e00ff */
[----:B------:R-:W-:Y:S01]  /*1880*/  LOP3.LUT R25, R19, R25, R18, 0x96, !PT ;  /* 0x0000001913197212 */ /* 0x000fe200078e9612 */
[----:B------:R-:W-:-:S03]  /*1890*/  IMAD.MOV.U32 R19, RZ, RZ, R9 ;  /* 0x000000ffff137224 */ /* 0x000fc600078e0009 */
[----:B------:R-:W-:-:S05]  /*18a0*/  LOP3.LUT R6, R25, R8, RZ, 0x3c, !PT ;  /* 0x0000000819067212 */ /* 0x000fca00078e3cff */
[----:B------:R-:W-:-:S05]  /*18b0*/  IMAD.IADD R18, R12, 0x1, R6 ;  /* 0x000000010c127824 */ /* 0x000fca00078e0206 */
[----:B------:R-:W-:-:S05]  /*18c0*/  I2FP.F32.U32 R18, R18 ;  /* 0x0000001200127245 */ /* 0x000fca0000201000 */
[----:B------:R-:W-:-:S04]  /*18d0*/  FFMA R18, R18, R7, 1.1641532182693481445e-10 ;  /* 0x2f00000012127423 */ /* 0x000fc80000000007 */
[----:B-1----:R1:W3:Y:S02]  /*18e0*/  F2F.F64.F32 R16, R18 ;  /* 0x0000001200107310 */ /* 0x0022e40000201800 */
[----:B-1----:R-:W-:Y:S01]  /*18f0*/  IMAD.MOV.U32 R18, RZ, RZ, R13 ;  /* 0x000000ffff127224 */ /* 0x002fe200078e000d */
[----:B---3--:R-:W-:-:S10]  /*1900*/  DFMA R16, R16, UR8, RZ ;  /* 0x0000000810107c2b */ /* 0x008fd400080000ff */
[----:B------:R-:W1:Y:S02]  /*1910*/  F2I.U64.F64.TRUNC R16, R16 ;  /* 0x0000001000107311 */ /* 0x000e64000030d800 */
[----:B-1----:R-:W-:-:S05]  /*1920*/  IADD3 R16, P0, PT, R16, R0, RZ ;  /* 0x0000000010107210 */ /* 0x002fca0007f1e0ff */
[----:B------:R-:W-:Y:S01]  /*1930*/  IMAD.X R17, R17, 0x1, R2, P0 ;  /* 0x0000000111117824 */ /* 0x000fe200000e0602 */
[----:B--2---:R-:W-:Y:S04]  /*1940*/  STG.E.U8 desc[UR10][R18.64+0x2], R14 ;  /* 0x0000020e12007986 */ /* 0x004fe8000c10110a */
[----:B------:R-:W2:Y:S01]  /*1950*/  LDG.E.U8 R25, desc[UR10][R16.64] ;  /* 0x0000000a10197981 */ /* 0x000ea2000c1e1100 */
[----:B0-----:R-:W-:Y:S02]  /*1960*/  UISETP.NE.U32.AND UP1, UPT, UR14, 0x1, UPT ;  /* 0x000000010e00788c */ /* 0x001fe4000bf25070 */
[----:B------:R-:W-:Y:S02]  /*1970*/  UIADD3 UR4, UP2, UPT, UR4, 0x1, URZ ;  /* 0x0000000104047890 */ /* 0x000fe4000ff5e0ff */
[----:B------:R-:W-:-:S02]  /*1980*/  UISETP.NE.AND.EX UP1, UPT, UR15, URZ, UPT, UP1 ;  /* 0x000000ff0f00728c */ /* 0x000fc4000bf25310 */
[----:B------:R-:W-:Y:S02]  /*1990*/  UISETP.NE.U32.AND UP0, UPT, UR4, UR12, UPT ;  /* 0x0000000c0400728c */ /* 0x000fe4000bf05070 */
[----:B------:R-:W-:-:S04]  /*19a0*/  UIADD3.X UR5, UPT, UPT, URZ, UR5, URZ, UP2, !UPT ;  /* 0x00000005ff057290 */ /* 0x000fc800097fe4ff */
[----:B------:R-:W-:Y:S01]  /*19b0*/  UISETP.NE.AND.EX UP0, UPT, UR5, UR13, UPT, UP0 ;  /* 0x0000000d0500728c */ /* 0x000fe2000bf05300 */
[----:B--2---:R0:W-:Y:S02]  /*19c0*/  STG.E.U8 desc[UR10][R18.64+0x3], R25 ;  /* 0x0000031912007986 */ /* 0x0041e4000c10110a */
[----:B0-----:R-:W-:Y:S02]  /*19d0*/  IMAD.MOV.U32 R19, RZ, RZ, 0x2 ;  /* 0x00000002ff137424 */ /* 0x001fe400078e00ff */
[----:B------:R-:W-:Y:S01]  /*19e0*/  IMAD.MOV.U32 R18, RZ, RZ, RZ ;  /* 0x000000ffff127224 */ /* 0x000fe200078e00ff */
[----:B------:R-:W-:Y:S06]  /*19f0*/  BRA.U !UP1, `(.L_x_5) ;  /* 0x00000009090c7547 */ /* 0x000fec000b800000 */
[----:B------:R-:W-:Y:S02]  /*1a00*/  IMAD.MOV.U32 R24, RZ, RZ, RZ ;  /* 0x000000ffff187224 */ /* 0x000fe400078e00ff */
[----:B------:R-:W-:-:S07]  /*1a10*/  IMAD.MOV.U32 R10, RZ, RZ, RZ ;  /* 0x000000ffff0a7224 */ /* 0x000fce00078e00ff */
.L_x_6:
[----:B0-----:R-:W-:Y:S01]  /*1a20*/  SHF.R.U32.HI R14, RZ, 0x2, R11 ;  /* 0x00000002ff0e7819 */ /* 0x001fe2000001160b */
[----:B------:R-:W-:Y:S01]  /*1a30*/  UMOV UR8, 0x47ae147b ;  /* 0x47ae147b00087882 */ /* 0x000fe20000000000 */
[----:B------:R-:W-:Y:S02]  /*1a40*/  UMOV UR9, 0x3f947ae1 ;  /* 0x3f947ae100097882 */ /* 0x000fe40000000000 */
[----:B------:R-:W-:Y:S01]  /*1a50*/  LOP3.LUT R14, R14, R11, RZ, 0x3c, !PT ;  /* 0x0000000b0e0e7212 */ /* 0x000fe200078e3cff */
[----:B------:R-:W-:-:S04]  /*1a60*/  IMAD.SHL.U32 R11, R6, 0x10, RZ ;  /* 0x00000010060b7824 */ /* 0x000fc800078e00ff */
[----:B------:R-:W-:-:S05]  /*1a70*/  IMAD.SHL.U32 R15, R14, 0x2, RZ ;  /* 0x000000020e0f7824 */ /* 0x000fca00078e00ff */
[----:B------:R-:W-:-:S04]  /*1a80*/  LOP3.LUT R11, R6, R11, R15, 0x96, !PT ;  /* 0x0000000b060b7212 */ /* 0x000fc800078e960f */
[----:B------:R-:W-:Y:S02]  /*1a90*/  LOP3.LUT R26, R11, R14, RZ, 0x3c, !PT ;  /* 0x0000000e0b1a7212 */ /* 0x000fe400078e3cff */
[----:B------:R-:W-:Y:S02]  /*1aa0*/  SHF.R.U32.HI R14, RZ, 0x2, R23 ;  /* 0x00000002ff0e7819 */ /* 0x000fe40000011617 */
[----:B------:R-:W-:Y:S01]  /*1ab0*/  IADD3 R11, PT, PT, R12, 0x587c5, R26 ;  /* 0x000587c50c0b7810 */ /* 0x000fe20007ffe01a */
[----:B------:R-:W-:Y:S01]  /*1ac0*/  IMAD.SHL.U32 R16, R26, 0x10, RZ ;  /* 0x000000101a107824 */ /* 0x000fe200078e00ff */
[----:B------:R-:W-:Y:S02]  /*1ad0*/  LOP3.LUT R23, R14, R23, RZ, 0x3c, !PT ;  /* 0x000000170e177212 */ /* 0x000fe400078e3cff */
[----:B------:R-:W-:-:S03]  /*1ae0*/  I2FP.F32.U32 R14, R11 ;  /* 0x0000000b000e7245 */ /* 0x000fc60000201000 */
[----:B------:R-:W-:Y:S02]  /*1af0*/  IMAD.SHL.U32 R11, R23, 0x2, RZ ;  /* 0x00000002170b7824 */ /* 0x000fe400078e00ff */
[----:B------:R-:W-:-:S03]  /*1b00*/  FFMA R20, R14, R7, 1.1641532182693481445e-10 ;  /* 0x2f0000000e147423 */ /* 0x000fc60000000007 */
[----:B------:R-:W-:Y:S01]  /*1b10*/  LOP3.LUT R11, R23, R11, R16, 0x96, !PT ;  /* 0x0000000b170b7212 */ /* 0x000fe200078e9610 */
[----:B------:R-:W0:Y:S03]  /*1b20*/  F2F.F64.F32 R14, R20 ;  /* 0x00000014000e7310 */ /* 0x000e260000201800 */
[----:B------:R-:W-:-:S04]  /*1b30*/  LOP3.LUT R11, R11, R26, RZ, 0x3c, !PT ;  /* 0x0000001a0b0b7212 */ /* 0x000fc800078e3cff */
[----:B------:R-:W-:-:S04]  /*1b40*/  IADD3 R16, PT, PT, R12, 0xb0f8a, R11 ;  /* 0x000b0f8a0c107810 */ /* 0x000fc80007ffe00b */
[----:B------:R-:W-:Y:S01]  /*1b50*/  I2FP.F32.U32 R16, R16 ;  /* 0x0000001000107245 */ /* 0x000fe20000201000 */
[----:B0-----:R-:W-:-:S04]  /*1b60*/  DSETP.GEU.AND P0, PT, R14, UR8, PT ;  /* 0x000000080e007e2a */ /* 0x001fc8000bf0e000 */
[----:B------:R-:W-:-:S06]  /*1b70*/  FFMA R16, R16, R7, 1.1641532182693481445e-10 ;  /* 0x2f00000010107423 */ /* 0x000fcc0000000007 */
[----:B------:R-:W0:Y:S04]  /*1b80*/  F2F.F64.F32 R16, R16 ;  /* 0x0000001000107310 */ /* 0x000e280000201800 */
[----:B------:R-:W-:Y:S01]  /*1b90*/  @!P0 IMAD.MOV.U32 R18, RZ, RZ, 0x79c842fa ;  /* 0x79c842faff128424 */ /* 0x000fe200078e00ff */
[----:B------:R-:W1:Y:S01]  /*1ba0*/  @!P0 LDC.64 R14, c[0x4][0x40] ;  /* 0x01001000ff0e8b82 */ /* 0x000e620000000a00 */
[----:B------:R-:W-:-:S06]  /*1bb0*/  @!P0 IMAD.MOV.U32 R19, RZ, RZ, 0x400fffff ;  /* 0x400fffffff138424 */ /* 0x000fcc00078e00ff */
[----:B0-----:R-:W-:-:S10]  /*1bc0*/  @!P0 DFMA R18, R16, R18, RZ ;  /* 0x000000121012822b */ /* 0x001fd400000000ff */
[----:B------:R-:W1:Y:S02]  /*1bd0*/  @!P0 F2I.U64.F64.TRUNC R18, R18 ;  /* 0x0000001200128311 */ /* 0x000e64000030d800 */
[----:B-1----:R-:W-:-:S05]  /*1be0*/  @!P0 IADD3 R14, P1, PT, R18, R14, RZ ;  /* 0x0000000e120e8210 */ /* 0x002fca0007f3e0ff */
[----:B------:R-:W-:-:S05]  /*1bf0*/  @!P0 IMAD.X R15, R19, 0x1, R15, P1 ;  /* 0x00000001130f8824 */ /* 0x000fca00008e060f */
[----:B------:R-:W2:Y:S01]  /*1c00*/  @!P0 LDG.E.U8.CONSTANT R27, desc[UR10][R14.64] ;  /* 0x0000000a0e1b8981 */ /* 0x000ea2000c1e9100 */
[----:B------:R-:W-:Y:S02]  /*1c10*/  @P0 IMAD.MOV.U32 R14, RZ, RZ, -0xc6f7a0c ;  /* 0xf39085f4ff0e0424 */ /* 0x000fe400078e00ff */
[----:B------:R-:W-:-:S06]  /*1c20*/  @P0 IMAD.MOV.U32 R15, RZ, RZ, 0x3ffffffe ;  /* 0x3ffffffeff0f0424 */ /* 0x000fcc00078e00ff */
[----:B------:R-:W-:-:S10]  /*1c30*/  @P0 DFMA R14, R16, R14, RZ ;  /* 0x0000000e100e022b */ /* 0x000fd400000000ff */
[----:B------:R-:W0:Y:S02]  /*1c40*/  @P0 F2I.U64.F64.TRUNC R14, R14 ;  /* 0x0000000e000e0311 */ /* 0x000e24000030d800 */
[----:B0-----:R-:W-:-:S05]  /*1c50*/  @P0 IADD3 R14, P1, PT, R14, R13, RZ ;  /* 0x0000000d0e0e0210 */ /* 0x001fca0007f3e0ff */
[----:B------:R-:W-:Y:S01]  /*1c60*/  @P0 IMAD.X R15, R15, 0x1, R9, P1 ;  /* 0x000000010f0f0824 */ /* 0x000fe200008e0609 */
[----:B------:R-:W-:-:S04]  /*1c70*/  SHF.R.U32.HI R17, RZ, 0x2, R22 ;  /* 0x00000002ff117819 */ /* 0x000fc80000011616 */
[----:B------:R-:W-:Y:S01]  /*1c80*/  LOP3.LUT R17, R17, R22, RZ, 0x3c, !PT ;  /* 0x0000001611117212 */ /* 0x000fe200078e3cff */
[----:B------:R-:W-:-:S04]  /*1c90*/  IMAD.SHL.U32 R18, R11, 0x10, RZ ;  /* 0x000000100b127824 */ /* 0x000fc800078e00ff */
[----:B------:R-:W-:Y:S01]  /*1ca0*/  IMAD.SHL.U32 R16, R17, 0x2, RZ ;  /* 0x0000000211107824 */ /* 0x000fe200078e00ff */
[----:B------:R-:W-:-:S04]  /*1cb0*/  SHF.R.U32.HI R19, RZ, 0x2, R8 ;  /* 0x00000002ff137819 */ /* 0x000fc80000011608 */
[----:B------:R-:W-:Y:S02]  /*1cc0*/  LOP3.LUT R16, R17, R16, R18, 0x96, !PT ;  /* 0x0000001011107212 */ /* 0x000fe400078e9612 */
[----:B------:R-:W-:Y:S02]  /*1cd0*/  LOP3.LUT R19, R19, R8, RZ, 0x3c, !PT ;  /* 0x0000000813137212 */ /* 0x000fe400078e3cff */
[----:B------:R-:W-:-:S05]  /*1ce0*/  LOP3.LUT R23, R16, R11, RZ, 0x3c, !PT ;  /* 0x0000000b10177212 */ /* 0x000fca00078e3cff */
[----:B------:R-:W-:Y:S01]  /*1cf0*/  IMAD.SHL.U32 R8, R23, 0x10, RZ ;  /* 0x0000001017087824 */ /* 0x000fe200078e00ff */
[----:B------:R-:W-:-:S04]  /*1d00*/  SHF.R.U32.HI R17, RZ, 0x2, R6 ;  /* 0x00000002ff117819 */ /* 0x000fc80000011606 */
[----:B------:R-:W-:Y:S01]  /*1d10*/  LOP3.LUT R6, R17, R6, RZ, 0x3c, !PT ;  /* 0x0000000611067212 */ /* 0x000fe200078e3cff */
[----:B------:R-:W-:Y:S01]  /*1d20*/  IMAD.MOV.U32 R18, RZ, RZ, -0x431bde8 ;  /* 0xfbce4218ff127424 */ /* 0x000fe200078e00ff */
[----:B------:R0:W2:Y:S03]  /*1d30*/  @P0 LDG.E.U8 R27, desc[UR10][R14.64+0x2] ;  /* 0x0000020a0e1b0981 */ /* 0x0000a6000c1e1100 */
[----:B------:R-:W-:Y:S02]  /*1d40*/  IMAD.SHL.U32 R21, R6, 0x2, RZ ;  /* 0x0000000206157824 */ /* 0x000fe400078e00ff */
[----:B0-----:R-:W-:-:S05]  /*1d50*/  IMAD.SHL.U32 R14, R19, 0x2, RZ ;  /* 0x00000002130e7824 */ /* 0x001fca00078e00ff */
[----:B------:R-:W-:-:S04]  /*1d60*/  LOP3.LUT R8, R23, R8, R14, 0x96, !PT ;  /* 0x0000000817087212 */ /* 0x000fc800078e960e */
[----:B------:R-:W-:Y:S01]  /*1d70*/  LOP3.LUT R22, R8, R19, RZ, 0x3c, !PT ;  /* 0x0000001308167212 */ /* 0x000fe200078e3cff */
[----:B------:R-:W-:-:S03]  /*1d80*/  IMAD.MOV.U32 R19, RZ, RZ, 0x40577fff ;  /* 0x40577fffff137424 */ /* 0x000fc600078e00ff */
[----:B------:R-:W-:-:S04]  /*1d90*/  IADD3 R8, PT, PT, R12, 0x161f14, R22 ;  /* 0x00161f140c087810 */ /* 0x000fc80007ffe016 */
[----:B------:R-:W-:-:S05]  /*1da0*/  I2FP.F32.U32 R8, R8 ;  /* 0x0000000800087245 */ /* 0x000fca0000201000 */
[----:B------:R-:W-:Y:S01]  /*1db0*/  FFMA R16, R8, R7, 1.1641532182693481445e-10 ;  /* 0x2f00000008107423 */ /* 0x000fe20000000007 */
[----:B------:R-:W-:-:S03]  /*1dc0*/  IADD3 R8, PT, PT, R12, 0x10974f, R23 ;  /* 0x0010974f0c087810 */ /* 0x000fc60007ffe017 */
[----:B------:R-:W0:Y:S01]  /*1dd0*/  F2F.F64.F32 R14, R16 ;  /* 0x00000010000e7310 */ /* 0x000e220000201800 */
[----:B------:R-:W-:-:S05]  /*1de0*/  I2FP.F32.U32 R8, R8 ;  /* 0x0000000800087245 */ /* 0x000fca0000201000 */
[----:B------:R-:W-:Y:S01]  /*1df0*/  FFMA R20, R8, R7, 1.1641532182693481445e-10 ;  /* 0x2f00000008147423 */ /* 0x000fe20000000007 */
[----:B0-----:R-:W-:-:S03]  /*1e00*/  DSETP.GEU.AND P0, PT, R14, UR8, PT ;  /* 0x000000080e007e2a */ /* 0x001fc6000bf0e000 */
[----:B------:R-:W0:Y:S11]  /*1e10*/  F2F.F64.F32 R14, R20 ;  /* 0x00000014000e7310 */ /* 0x000e360000201800 */
[----:B------:R-:W-:Y:S01]  /*1e20*/  @P0 IMAD.SHL.U32 R17, R22, 0x10, RZ ;  /* 0x0000001016110824 */ /* 0x000fe200078e00ff */
[----:B0-----:R-:W-:-:S04]  /*1e30*/  DFMA R14, R14, R18, 33 ;  /* 0x404080000e0e742b */ /* 0x001fc80000000012 */
[----:B------:R-:W-:-:S04]  /*1e40*/  @P0 LOP3.LUT R17, R6, R21, R17, 0x96, !PT ;  /* 0x0000001506110212 */ /* 0x000fc800078e9611 */
[----:B------:R-:W-:Y:S02]  /*1e50*/  @P0 LOP3.LUT R8, R17, R22, RZ, 0x3c, !PT ;  /* 0x0000001611080212 */ /* 0x000fe400078e3cff */
[----:B------:R0:W1:Y:S02]  /*1e60*/  F2I.U64.F64.TRUNC R16, R14 ;  /* 0x0000000e00107311 */ /* 0x000064000030d800 */
[----:B------:R-:W-:-:S04]  /*1e70*/  @P0 IADD3 R25, PT, PT, R12, 0x1ba6d9, R8 ;  /* 0x001ba6d90c190810 */ /* 0x000fc80007ffe008 */
[----:B------:R-:W-:Y:S02]  /*1e80*/  @P0 I2FP.F32.U32 R28, R25 ;  /* 0x00000019001c0245 */ /* 0x000fe40000201000 */
[----:B0-----:R-:W-:-:S03]  /*1e90*/  LEA R14, P1, R24, R13, 0x1 ;  /* 0x0000000d180e7211 */ /* 0x001fc600078208ff */
[----:B------:R-:W-:Y:S01]  /*1ea0*/  @P0 FFMA R20, R28, R7, 1.1641532182693481445e-10 ;  /* 0x2f0000001c140423 */ /* 0x000fe20000000007 */
[----:B------:R-:W-:Y:S01]  /*1eb0*/  LEA.HI.X R15, R24, R9, R10, 0x1, P1 ;  /* 0x00000009180f7211 */ /* 0x000fe200008f0c0a */
[----:B-1----:R-:W-:Y:S02]  /*1ec0*/  @!P0 IMAD.SHL.U32 R17, R22, 0x10, RZ ;  /* 0x0000001016118824 */ /* 0x002fe400078e00ff */
[----:B------:R-:W-:Y:S02]  /*1ed0*/  IMAD.MOV.U32 R25, RZ, RZ, R16 ;  /* 0x000000ffff197224 */ /* 0x000fe400078e0010 */
[----:B------:R-:W-:Y:S01]  /*1ee0*/  @P0 IMAD.MOV.U32 R16, RZ, RZ, -0xc6f7a0c ;  /* 0xf39085f4ff100424 */ /* 0x000fe200078e00ff */
[----:B------:R-:W-:Y:S01]  /*1ef0*/  @!P0 LOP3.LUT R6, R6, R21, R17, 0x96, !PT ;  /* 0x0000001506068212 */ /* 0x000fe200078e9611 */
[----:B------:R-:W-:Y:S01]  /*1f00*/  @P0 IMAD.MOV.U32 R17, RZ, RZ, 0x3ffffffe ;  /* 0x3ffffffeff110424 */ /* 0x000fe200078e00ff */
[----:B------:R-:W0:Y:S01]  /*1f10*/  @P0 F2F.F64.F32 R20, R20 ;  /* 0x0000001400140310 */ /* 0x000e220000201800 */
[----:B------:R1:W-:Y:S04]  /*1f20*/  STG.E.U8 desc[UR10][R14.64+0x5], R25 ;  /* 0x000005190e007986 */ /* 0x0003e8000c10110a */
[----:B0-----:R-:W-:-:S10]  /*1f30*/  @P0 DFMA R16, R20, R16, RZ ;  /* 0x000000101410022b */ /* 0x001fd400000000ff */
[----:B------:R-:W0:Y:S02]  /*1f40*/  @P0 F2I.U64.F64.TRUNC R16, R16 ;  /* 0x0000001000100311 */ /* 0x000e24000030d800 */
[----:B0-----:R-:W-:-:S05]  /*1f50*/  @P0 IADD3 R16, P1, PT, R16, R13, RZ ;  /* 0x0000000d10100210 */ /* 0x001fca0007f3e0ff */
[----:B------:R-:W-:Y:S01]  /*1f60*/  @P0 IMAD.X R17, R17, 0x1, R9, P1 ;  /* 0x0000000111110824 */ /* 0x000fe200008e0609 */
[----:B--2---:R0:W-:Y:S04]  /*1f70*/  STG.E.U8 desc[UR10][R14.64+0x4], R27 ;  /* 0x0000041b0e007986 */ /* 0x0041e8000c10110a */
[----:B-1----:R-:W2:Y:S01]  /*1f80*/  @P0 LDG.E.U8 R25, desc[UR10][R16.64+0x2] ;  /* 0x0000020a10190981 */ /* 0x002ea2000c1e1100 */
[----:B------:R-:W-:Y:S02]  /*1f90*/  SHF.R.U32.HI R21, RZ, 0x2, R26 ;  /* 0x00000002ff157819 */ /* 0x000fe4000001161a */
[----:B------:R-:W-:Y:S02]  /*1fa0*/  @!P0 LOP3.LUT R8, R6, R22, RZ, 0x3c, !PT ;  /* 0x0000001606088212 */ /* 0x000fe400078e3cff */
[----:B------:R-:W-:-:S03]  /*1fb0*/  LOP3.LUT R21, R21, R26, RZ, 0x3c, !PT ;  /* 0x0000001a15157212 */ /* 0x000fc600078e3cff */
[----:B------:R-:W-:Y:S01]  /*1fc0*/  IMAD.SHL.U32 R6, R8, 0x10, RZ ;  /* 0x0000001008067824 */ /* 0x000fe200078e00ff */
[C---:B0-----:R-:W-:Y:S01]  /*1fd0*/  @!P0 IADD3 R27, PT, PT, R12.reuse, 0x1ba6d9, R8 ;  /* 0x001ba6d90c1b8810 */ /* 0x041fe20007ffe008 */
[C---:B------:R-:W-:Y:S02]  /*1fe0*/  IMAD.SHL.U32 R20, R21.reuse, 0x2, RZ ;  /* 0x0000000215147824 */ /* 0x040fe400078e00ff */
[----:B------:R-:W-:Y:S01]  /*1ff0*/  VIADD R12, R12, 0x212e9e ;  /* 0x00212e9e0c0c7836 */ /* 0x000fe20000000000 */
[----:B------:R-:W-:Y:S02]  /*2000*/  @!P0 I2FP.F32.U32 R16, R27 ;  /* 0x0000001b00108245 */ /* 0x000fe40000201000 */
[----:B------:R-:W-:-:S03]  /*2010*/  LOP3.LUT R21, R21, R20, R6, 0x96, !PT ;  /* 0x0000001415157212 */ /* 0x000fc600078e9606 */
[----:B------:R-:W-:Y:S01]  /*2020*/  @!P0 FFMA R27, R16, R7, 1.1641532182693481445e-10 ;  /* 0x2f000000101b8423 */ /* 0x000fe20000000007 */
[----:B------:R-:W-:-:S03]  /*2030*/  LOP3.LUT R6, R21, R8, RZ, 0x3c, !PT ;  /* 0x0000000815067212 */ /* 0x000fc600078e3cff */
[----:B------:R-:W-:Y:S02]  /*2040*/  @!P0 F2F.F64.F32 R16, R27 ;  /* 0x0000001b00108310 */ /* 0x000fe40000201800 */
[----:B------:R-:W-:-:S05]  /*2050*/  IMAD.IADD R20, R6, 0x1, R12 ;  /* 0x0000000106147824 */ /* 0x000fca00078e020c */
[----:B------:R-:W-:-:S05]  /*2060*/  I2FP.F32.U32 R20, R20 ;  /* 0x0000001400147245 */ /* 0x000fca0000201000 */
[----:B------:R-:W-:-:S04]  /*2070*/  FFMA R26, R20, R7, 1.1641532182693481445e-10 ;  /* 0x2f000000141a7423 */ /* 0x000fc80000000007 */
[----:B------:R0:W1:Y:S02]  /*2080*/  F2F.F64.F32 R20, R26 ;  /* 0x0000001a00147310 */ /* 0x0000640000201800 */
[----:B0-----:R-:W0:Y:S01]  /*2090*/  LDC R26, c[0x0][0x39c] ;  /* 0x0000e700ff1a7b82 */ /* 0x001e220000000800 */
[----:B-1----:R-:W-:Y:S01]  /*20a0*/  DFMA R18, R20, R18, 33 ;  /* 0x404080001412742b */ /* 0x002fe20000000012 */
[----:B------:R-:W-:Y:S02]  /*20b0*/  @!P0 IMAD.MOV.U32 R20, RZ, RZ, 0x79c842fa ;  /* 0x79c842faff148424 */ /* 0x000fe400078e00ff */
[----:B------:R-:W-:-:S06]  /*20c0*/  @!P0 IMAD.MOV.U32 R21, RZ, RZ, 0x400fffff ;  /* 0x400fffffff158424 */ /* 0x000fcc00078e00ff */
[----:B------:R-:W-:Y:S01]  /*20d0*/  @!P0 DFMA R20, R16, R20, RZ ;  /* 0x000000141014822b */ /* 0x000fe200000000ff */
[----:B------:R-:W1:Y:S09]  /*20e0*/  @!P0 LDC.64 R16, c[0x4][0x40] ;  /* 0x01001000ff108b82 */ /* 0x000e720000000a00 */
[----:B------:R-:W1:Y:S02]  /*20f0*/  @!P0 F2I.U64.F64.TRUNC R20, R20 ;  /* 0x0000001400148311 */ /* 0x000e64000030d800 */
[----:B-1----:R-:W-:-:S05]  /*2100*/  @!P0 IADD3 R16, P1, PT, R20, R16, RZ ;  /* 0x0000001014108210 */ /* 0x002fca0007f3e0ff */
[----:B------:R-:W-:-:S05]  /*2110*/  @!P0 IMAD.X R17, R21, 0x1, R17, P1 ;  /* 0x0000000115118824 */ /* 0x000fca00008e0611 */
[----:B------:R-:W2:Y:S01]  /*2120*/  @!P0 LDG.E.U8.CONSTANT R25, desc[UR10][R16.64] ;  /* 0x0000000a10198981 */ /* 0x000ea2000c1e9100 */
[----:B------:R-:W-:Y:S01]  /*2130*/  IADD3 R24, P0, PT, R24, 0x2, RZ ;  /* 0x0000000218187810 */ /* 0x000fe20007f1e0ff */
[----:B------:R-:W1:Y:S04]  /*2140*/  F2I.U64.F64.TRUNC R18, R18 ;  /* 0x0000001200127311 */ /* 0x000e68000030d800 */
[----:B------:R-:W-:Y:S01]  /*2150*/  IMAD.X R10, RZ, RZ, R10, P0 ;  /* 0x000000ffff0a7224 */ /* 0x000fe200000e060a */
[----:B------:R-:W-:-:S04]  /*2160*/  ISETP.NE.U32.AND P0, PT, R24, R5, PT ;  /* 0x000000051800720c */ /* 0x000fc80003f05070 */
[----:B0-----:R-:W-:Y:S01]  /*2170*/  ISETP.NE.AND.EX P0, PT, R10, R26, PT, P0 ;  /* 0x0000001a0a00720c */ /* 0x001fe20003f05300 */
[----:B-1----:R-:W-:-:S05]  /*2180*/  IMAD.MOV.U32 R27, RZ, RZ, R18 ;  /* 0x000000ffff1b7224 */ /* 0x002fca00078e0012 */
[----:B------:R0:W-:Y:S04]  /*2190*/  STG.E.U8 desc[UR10][R14.64+0x7], R27 ;  /* 0x0000071b0e007986 */ /* 0x0001e8000c10110a */
[----:B--2---:R0:W-:Y:S03]  /*21a0*/  STG.E.U8 desc[UR10][R14.64+0x6], R25 ;  /* 0x000006190e007986 */ /* 0x0041e6000c10110a */
[----:B------:R-:W-:Y:S05]  /*21b0*/  @P0 BRA `(.L_x_6) ;  /* 0xfffffff800180947 */ /* 0x000fea000383ffff */
[C---:B------:R-:W-:Y:S01]  /*21c0*/  LEA R19, P0, R5.reuse, 0x2, 0x1 ;  /* 0x0000000205137811 */ /* 0x040fe200078008ff */
[----:B------:R-:W-:Y:S02]  /*21d0*/  IMAD.MOV.U32 R21, RZ, RZ, R8 ;  /* 0x000000ffff157224 */ /* 0x000fe400078e0008 */
[----:B------:R-:W-:Y:S01]  /*21e0*/  IMAD.MOV.U32 R24, RZ, RZ, R6 ;  /* 0x000000ffff187224 */ /* 0x000fe200078e0006 */
[----:B------:R-:W-:Y:S01]  /*21f0*/  LEA.HI.X R18, R5, RZ, R26, 0x1, P0 ;  /* 0x000000ff05127211 */ /* 0x000fe200000f0c1a */
[----:B------:R-:W-:Y:S02]  /*2200*/  IMAD.MOV.U32 R20, RZ, RZ, R22 ;  /* 0x000000ffff147224 */ /* 0x000fe400078e0016 */
[----:B0-----:R-:W-:Y:S02]  /*2210*/  IMAD.MOV.U32 R15, RZ, RZ, R11 ;  /* 0x000000ffff0f7224 */ /* 0x001fe400078e000b */
[----:B------:R-:W-:-:S07]  /*2220*/  IMAD.MOV.U32 R10, RZ, RZ, R23 ;  /* 0x000000ffff0a7224 */ /* 0x000fce00078e0017 */
.L_x_5:
[----:B------:R-:W0:Y:S02]  /*2230*/  LDCU UR8, c[0x0][0x398] ;  /* 0x00007300ff0877ac */ /* 0x000e240008000800 */
[----:B0-----:R-:W-:-:S04]  /*2240*/  ULOP3.LUT UR8, UR8, 0x1, URZ, 0xc0, !UPT ;  /* 0x0000000108087892 */ /* 0x001fc8000f8ec0ff */
[----:B------:R-:W-:-:S04]  /*2250*/  UISETP.NE.U32.AND UP1, UPT, UR8, 0x1, UPT ;  /* 0x000000010800788c */ /* 0x000fc8000bf25070 */
[----:B------:R-:W-:-:S09]  /*2260*/  UISETP.NE.U32.AND.EX UP1, UPT, URZ, URZ, UPT, UP1 ;  /* 0x000000ffff00728c */ /* 0x000fd2000bf25110 */
[----:B------:R-:W-:Y:S05]  /*2270*/  BRA.U UP1, `(.L_x_7) ;  /* 0x00000005010c7547 */ /* 0x000fea000b800000 */
[----:B------:R-:W-:Y:S01]  /*2280*/  SHF.R.U32.HI R10, RZ, 0x2, R11 ;  /* 0x00000002ff0a7819 */ /* 0x000fe2000001160b */
[----:B------:R-:W-:Y:S01]  /*2290*/  UMOV UR8, 0x47ae147b ;  /* 0x47ae147b00087882 */ /* 0x000fe20000000000 */
[----:B------:R-:W-:Y:S01]  /*22a0*/  UMOV UR9, 0x3f947ae1 ;  /* 0x3f947ae100097882 */ /* 0x000fe20000000000 */
[----:B------:R-:W-:Y:S02]  /*22b0*/  SHF.R.U32.HI R16, RZ, 0x2, R23 ;  /* 0x00000002ff107819 */ /* 0x000fe40000011617 */
[----:B------:R-:W-:Y:S01]  /*22c0*/  LOP3.LUT R10, R10, R11, RZ, 0x3c, !PT ;  /* 0x0000000b0a0a7212 */ /* 0x000fe200078e3cff */
[----:B------:R-:W-:Y:S01]  /*22d0*/  IMAD.SHL.U32 R11, R6, 0x10, RZ ;  /* 0x00000010060b7824 */ /* 0x000fe200078e00ff */
[----:B------:R-:W-:-:S03]  /*22e0*/  LOP3.LUT R16, R16, R23, RZ, 0x3c, !PT ;  /* 0x0000001710107212 */ /* 0x000fc600078e3cff */
[----:B------:R-:W-:Y:S02]  /*22f0*/  IMAD.SHL.U32 R14, R10, 0x2, RZ ;  /* 0x000000020a0e7824 */ /* 0x000fe400078e00ff */
[----:B------:R-:W-:-:S03]  /*2300*/  IMAD.SHL.U32 R17, R16, 0x2, RZ ;  /* 0x0000000210117824 */ /* 0x000fc600078e00ff */
[----:B------:R-:W-:-:S04]  /*2310*/  LOP3.LUT R11, R6, R11, R14, 0x96, !PT ;  /* 0x0000000b060b7212 */ /* 0x000fc800078e960e */
[----:B------:R-:W-:-:S04]  /*2320*/  LOP3.LUT R20, R11, R10, RZ, 0x3c, !PT ;  /* 0x0000000a0b147212 */ /* 0x000fc800078e3cff */
[----:B------:R-:W-:-:S04]  /*2330*/  IADD3 R10, PT, PT, R12, 0x587c5, R20 ;  /* 0x000587c50c0a7810 */ /* 0x000fc80007ffe014 */
[----:B------:R-:W-:-:S05]  /*2340*/  I2FP.F32.U32 R10, R10 ;  /* 0x0000000a000a7245 */ /* 0x000fca0000201000 */
[----:B------:R-:W-:-:S06]  /*2350*/  FFMA R10, R10, R7, 1.1641532182693481445e-10 ;  /* 0x2f0000000a0a7423 */ /* 0x000fcc0000000007 */
[----:B------:R-:W0:Y:S02]  /*2360*/  F2F.F64.F32 R10, R10 ;  /* 0x0000000a000a7310 */ /* 0x000e240000201800 */
[----:B0-----:R-:W-:-:S14]  /*2370*/  DSETP.GEU.AND P0, PT, R10, UR8, PT ;  /* 0x000000080a007e2a */ /* 0x001fdc000bf0e000 */
[----:B------:R-:W-:Y:S02]  /*2380*/  @P0 IMAD.SHL.U32 R11, R20, 0x10, RZ ;  /* 0x00000010140b0824 */ /* 0x000fe400078e00ff */
[----:B------:R-:W-:-:S03]  /*2390*/  @P0 IMAD.MOV.U32 R10, RZ, RZ, -0xc6f7a0c ;  /* 0xf39085f4ff0a0424 */ /* 0x000fc600078e00ff */
[----:B------:R-:W-:-:S04]  /*23a0*/  @P0 LOP3.LUT R11, R16, R17, R11, 0x96, !PT ;  /* 0x00000011100b0212 */ /* 0x000fc800078e960b */
[----:B------:R-:W-:-:S04]  /*23b0*/  @P0 LOP3.LUT R21, R11, R20, RZ, 0x3c, !PT ;  /* 0x000000140b150212 */ /* 0x000fc800078e3cff */
[----:B------:R-:W-:-:S04]  /*23c0*/  @P0 IADD3 R11, PT, PT, R12, 0xb0f8a, R21 ;  /* 0x000b0f8a0c0b0810 */ /* 0x000fc80007ffe015 */
[----:B------:R-:W-:Y:S01]  /*23d0*/  @P0 I2FP.F32.U32 R14, R11 ;  /* 0x0000000b000e0245 */ /* 0x000fe20000201000 */
[----:B------:R-:W-:-:S04]  /*23e0*/  @P0 IMAD.MOV.U32 R11, RZ, RZ, 0x3ffffffe ;  /* 0x3ffffffeff0b0424 */ /* 0x000fc800078e00ff */
[----:B------:R-:W-:-:S06]  /*23f0*/  @P0 FFMA R14, R14, R7, 1.1641532182693481445e-10 ;  /* 0x2f0000000e0e0423 */ /* 0x000fcc0000000007 */
[----:B------:R-:W0:Y:S02]  /*2400*/  @P0 F2F.F64.F32 R14, R14 ;  /* 0x0000000e000e0310 */ /* 0x000e240000201800 */
[----:B0-----:R-:W-:-:S10]  /*2410*/  @P0 DFMA R10, R14, R10, RZ ;  /* 0x0000000a0e0a022b */ /* 0x001fd400000000ff */
[----:B------:R-:W0:Y:S02]  /*2420*/  @P0 F2I.U64.F64.TRUNC R10, R10 ;  /* 0x0000000a000a0311 */ /* 0x000e24000030d800 */
[----:B0-----:R-:W-:-:S05]  /*2430*/  @P0 IADD3 R10, P1, PT, R10, R13, RZ ;  /* 0x0000000d0a0a0210 */ /* 0x001fca0007f3e0ff */
[----:B------:R-:W-:-:S05]  /*2440*/  @P0 IMAD.X R11, R11, 0x1, R9, P1 ;  /* 0x000000010b0b0824 */ /* 0x000fca00008e0609 */
[----:B------:R-:W2:Y:S01]  /*2450*/  @P0 LDG.E.U8 R23, desc[UR10][R10.64+0x2] ;  /* 0x0000020a0a170981 */ /* 0x000ea2000c1e1100 */
[----:B------:R-:W-:-:S05]  /*2460*/  @!P0 IMAD.SHL.U32 R15, R20, 0x10, RZ ;  /* 0x00000010140f8824 */ /* 0x000fca00078e00ff */
[----:B------:R-:W-:-:S04]  /*2470*/  @!P0 LOP3.LUT R15, R16, R17, R15, 0x96, !PT ;  /* 0x00000011100f8212 */ /* 0x000fc800078e960f */
[----:B------:R-:W-:Y:S01]  /*2480*/  @!P0 LOP3.LUT R21, R15, R20, RZ, 0x3c, !PT ;  /* 0x000000140f158212 */ /* 0x000fe200078e3cff */
[----:B------:R-:W0:Y:S03]  /*2490*/  @!P0 LDC.64 R10, c[0x4][0x40] ;  /* 0x01001000ff0a8b82 */ /* 0x000e260000000a00 */
[----:B------:R-:W-:-:S04]  /*24a0*/  @!P0 IADD3 R15, PT, PT, R12, 0xb0f8a, R21 ;  /* 0x000b0f8a0c0f8810 */ /* 0x000fc80007ffe015 */
[----:B------:R-:W-:Y:S01]  /*24b0*/  @!P0 I2FP.F32.U32 R14, R15 ;  /* 0x0000000f000e8245 */ /* 0x000fe20000201000 */
[----:B------:R-:W-:-:S04]  /*24c0*/  @!P0 IMAD.MOV.U32 R15, RZ, RZ, 0x400fffff ;  /* 0x400fffffff0f8424 */ /* 0x000fc800078e00ff */
[----:B------:R-:W-:Y:S01]  /*24d0*/  @!P0 FFMA R16, R14, R7, 1.1641532182693481445e-10 ;  /* 0x2f0000000e108423 */ /* 0x000fe20000000007 */
[----:B------:R-:W-:-:S05]  /*24e0*/  @!P0 IMAD.MOV.U32 R14, RZ, RZ, 0x79c842fa ;  /* 0x79c842faff0e8424 */ /* 0x000fca00078e00ff */
[----:B------:R-:W1:Y:S02]  /*24f0*/  @!P0 F2F.F64.F32 R16, R16 ;  /* 0x0000001000108310 */ /* 0x000e640000201800 */
[----:B-1----:R-:W-:-:S10]  /*2500*/  @!P0 DFMA R14, R16, R14, RZ ;  /* 0x0000000e100e822b */ /* 0x002fd400000000ff */
[----:B------:R-:W0:Y:S02]  /*2510*/  @!P0 F2I.U64.F64.TRUNC R14, R14 ;  /* 0x0000000e000e8311 */ /* 0x000e24000030d800 */
[----:B0-----:R-:W-:-:S05]  /*2520*/  @!P0 IADD3 R10, P1, PT, R14, R10, RZ ;  /* 0x0000000a0e0a8210 */ /* 0x001fca0007f3e0ff */
[----:B------:R-:W-:Y:S01]  /*2530*/  @!P0 IMAD.X R11, R15, 0x1, R11, P1 ;  /* 0x000000010f0b8824 */ /* 0x000fe200008e060b */
[----:B------:R-:W-:-:S04]  /*2540*/  SHF.R.U32.HI R17, RZ, 0x2, R22 ;  /* 0x00000002ff117819 */ /* 0x000fc80000011616 */
[----:B------:R0:W2:Y:S01]  /*2550*/  @!P0 LDG.E.U8.CONSTANT R23, desc[UR10][R10.64] ;  /* 0x0000000a0a178981 */ /* 0x0000a2000c1e9100 */
[----:B------:R-:W-:Y:S01]  /*2560*/  LOP3.LUT R17, R17, R22, RZ, 0x3c, !PT ;  /* 0x0000001611117212 */ /* 0x000fe200078e3cff */
[----:B------:R-:W-:Y:S02]  /*2570*/  IMAD.SHL.U32 R16, R21, 0x10, RZ ;  /* 0x0000001015107824 */ /* 0x000fe400078e00ff */
[----:B------:R-:W-:Y:S02]  /*2580*/  VIADD R12, R12, 0x10974f ;  /* 0x0010974f0c0c7836 */ /* 0x000fe40000000000 */
[----:B------:R-:W-:Y:S02]  /*2590*/  IMAD.SHL.U32 R22, R17, 0x2, RZ ;  /* 0x0000000211167824 */ /* 0x000fe400078e00ff */
[----:B0-----:R-:W-:-:S03]  /*25a0*/  IMAD.MOV.U32 R10, RZ, RZ, -0x431bde8 ;  /* 0xfbce4218ff0a7424 */ /* 0x001fc600078e00ff */
[----:B------:R-:W-:Y:S01]  /*25b0*/  LOP3.LUT R16, R17, R22, R16, 0x96, !PT ;  /* 0x0000001611107212 */ /* 0x000fe200078e9610 */
[----:B------:R-:W-:-:S03]  /*25c0*/  IMAD.MOV.U32 R11, RZ, RZ, 0x40577fff ;  /* 0x40577fffff0b7424 */ /* 0x000fc600078e00ff */
[----:B------:R-:W-:-:S05]  /*25d0*/  LOP3.LUT R24, R16, R21, RZ, 0x3c, !PT ;  /* 0x0000001510187212 */ /* 0x000fca00078e3cff */
[----:B------:R-:W-:-:S05]  /*25e0*/  IMAD.IADD R14, R24, 0x1, R12 ;  /* 0x00000001180e7824 */ /* 0x000fca00078e020c */
[----:B------:R-:W-:-:S05]  /*25f0*/  I2FP.F32.U32 R14, R14 ;  /* 0x0000000e000e7245 */ /* 0x000fca0000201000 */
[----:B------:R-:W-:-:S04]  /*2600*/  FFMA R7, R14, R7, 1.1641532182693481445e-10 ;  /* 0x2f0000000e077423 */ /* 0x000fc80000000007 */
[----:B------:R-:W0:Y:S02]  /*2610*/  F2F.F64.F32 R14, R7 ;  /* 0x00000007000e7310 */ /* 0x000e240000201800 */
[----:B0-----:R-:W-:Y:S01]  /*2620*/  DFMA R10, R14, R10, 33 ;  /* 0x404080000e0a742b */ /* 0x001fe2000000000a */
[----:B------:R-:W-:-:S05]  /*2630*/  IADD3 R14, P0, PT, R13, R19, RZ ;  /* 0x000000130d0e7210 */ /* 0x000fca0007f1e0ff */
[----:B------:R-:W-:-:S04]  /*2640*/  IMAD.X R15, R9, 0x1, R18, P0 ;  /* 0x00000001090f7824 */ /* 0x000fc800000e0612 */
[----:B------:R-:W0:Y:S02]  /*2650*/  F2I.U64.F64.TRUNC R10, R10 ;  /* 0x0000000a000a7311 */ /* 0x000e24000030d800 */
[----:B0-----:R-:W-:Y:S02]  /*2660*/  IMAD.MOV.U32 R17, RZ, RZ, R10 ;  /* 0x000000ffff117224 */ /* 0x001fe400078e000a */
[----:B------:R-:W-:-:S03]  /*2670*/  IMAD.MOV.U32 R10, RZ, RZ, R6 ;  /* 0x000000ffff0a7224 */ /* 0x000fc600078e0006 */
[----:B------:R-:W-:Y:S04]  /*2680*/  STG.E.U8 desc[UR10][R14.64+0x3], R17 ;  /* 0x000003110e007986 */ /* 0x000fe8000c10110a */
[----:B--2---:R0:W-:Y:S02]  /*2690*/  STG.E.U8 desc[UR10][R14.64+0x2], R23 ;  /* 0x000002170e007986 */ /* 0x0041e4000c10110a */
[----:B0-----:R-:W-:-:S07]  /*26a0*/  IMAD.MOV.U32 R15, RZ, RZ, R8 ;  /* 0x000000ffff0f7224 */ /* 0x001fce00078e0008 */
.L_x_7:
[----:B------:R-:W-:Y:S01]  /*26b0*/  IADD3 R13, P0, P1, R4, 0x2, R13 ;  /* 0x00000002040d7810 */ /* 0x000fe2000791e00d */
[----:B------:R-:W-:Y:S02]  /*26c0*/  IMAD.MOV.U32 R23, RZ, RZ, R21 ;  /* 0x000000ffff177224 */ /* 0x000fe400078e0015 */
[----:B------:R-:W-:Y:S01]  /*26d0*/  IMAD.MOV.U32 R22, RZ, RZ, R24 ;  /* 0x000000ffff167224 */ /* 0x000fe200078e0018 */
[----:B------:R-:W-:Y:S01]  /*26e0*/  IADD3.X R9, PT, PT, R3, RZ, R9, P0, P1 ;  /* 0x000000ff03097210 */ /* 0x000fe200007e2409 */
[----:B------:R-:W-:Y:S01]  /*26f0*/  IMAD.MOV.U32 R11, RZ, RZ, R20 ;  /* 0x000000ffff0b7224 */ /* 0x000fe200078e0014 */
[----:B------:R-:W-:Y:S07]  /*2700*/  BRA.U UP0, `(.L_x_8) ;  /* 0xffffffed00fc7547 */ /* 0x000fee000b83ffff */
[----:B------:R-:W0:Y:S01]  /*2710*/  LDC.64 R6, c[0x0][0x390] ;  /* 0x0000e400ff067b82 */ /* 0x000e220000000a00 */
[----:B------:R-:W1:Y:S01]  /*2720*/  LDCU.64 UR4, c[0x0][0x388] ;  /* 0x00007100ff0477ac */ /* 0x000e620008000a00 */
[----:B------:R-:W-:Y:S01]  /*2730*/  IADD3 R11, P0, PT, R4, 0x2, RZ ;  /* 0x00000002040b7810 */ /* 0x000fe20007f1e0ff */
[----:B------:R-:W-:Y:S01]  /*2740*/  IMAD.MOV.U32 R8, RZ, RZ, R0 ;  /* 0x000000ffff087224 */ /* 0x000fe200078e0000 */
[----:B------:R-:W-:Y:S01]  /*2750*/  UIADD3 UR6, UP0, UPT, UR6, 0x1, URZ ;  /* 0x0000000106067890 */ /* 0x000fe2000ff1e0ff */
[----:B------:R-:W-:Y:S02]  /*2760*/  IMAD.MOV.U32 R9, RZ, RZ, R2 ;  /* 0x000000ffff097224 */ /* 0x000fe400078e0002 */
[----:B------:R-:W-:Y:S01]  /*2770*/  IMAD.X R13, RZ, RZ, R3, P0 ;  /* 0x000000ffff0d7224 */ /* 0x000fe200000e0603 */
[----:B------:R-:W-:Y:S01]  /*2780*/  UIADD3.X UR7, UPT, UPT, URZ, UR7, URZ, UP0, !UPT ;  /* 0x00000007ff077290 */ /* 0x000fe200087fe4ff */
[----:B------:R-:W-:Y:S02]  /*2790*/  IMAD.MOV.U32 R14, RZ, RZ, R10 ;  /* 0x000000ffff0e7224 */ /* 0x000fe400078e000a */
[----:B------:R-:W-:Y:S01]  /*27a0*/  IMAD.MOV.U32 R10, RZ, RZ, R21 ;  /* 0x000000ffff0a7224 */ /* 0x000fe200078e0015 */
[----:B-1----:R-:W-:-:S04]  /*27b0*/  UISETP.NE.U32.AND UP0, UPT, UR6, UR4, UPT ;  /* 0x000000040600728c */ /* 0x002fc8000bf05070 */
[----:B------:R-:W-:Y:S01]  /*27c0*/  UISETP.NE.AND.EX UP0, UPT, UR7, UR5, UPT, UP0 ;  /* 0x000000050700728c */ /* 0x000fe2000bf05300 */
[----:B0-----:R-:W-:-:S04]  /*27d0*/  IMAD.WIDE.U32 R8, R11, R6, R8 ;  /* 0x000000060b087225 */ /* 0x001fc800078e0008 */
[----:B------:R-:W-:Y:S01]  /*27e0*/  IMAD R6, R13, R6, RZ ;  /* 0x000000060d067224 */ /* 0x000fe200078e02ff */
[----:B------:R-:W-:Y:S01]  /*27f0*/  IADD3 R0, P0, PT, R8, 0x2, RZ ;  /* 0x0000000208007810 */ /* 0x000fe20007f1e0ff */
[----:B------:R-:W-:Y:S02]  /*2800*/  IMAD.MOV.U32 R13, RZ, RZ, R15 ;  /* 0x000000ffff0d7224 */ /* 0x000fe400078e000f */
[----:B------:R-:W-:Y:S02]  /*2810*/  IMAD R7, R11, R7, R6 ;  /* 0x000000070b077224 */ /* 0x000fe400078e0206 */
[----:B------:R-:W-:Y:S02]  /*2820*/  IMAD.MOV.U32 R11, RZ, RZ, R24 ;  /* 0x000000ffff0b7224 */ /* 0x000fe400078e0018 */
[----:B------:R-:W-:Y:S02]  /*2830*/  IMAD.X R2, R7, 0x1, R9, P0 ;  /* 0x0000000107027824 */ /* 0x000fe400000e0609 */
[----:B------:R-:W-:Y:S01]  /*2840*/  IMAD.MOV.U32 R15, RZ, RZ, R20 ;  /* 0x000000ffff0f7224 */ /* 0x000fe200078e0014 */
[----:B------:R-:W-:Y:S06]  /*2850*/  BRA.U UP0, `(.L_x_9) ;  /* 0xffffffe900fc7547 */ /* 0x000fec000b83ffff */
[----:B------:R-:W-:Y:S05]  /*2860*/  EXIT ;  /* 0x000000000000794d */ /* 0x000fea0003800000 */
.L_x_4:
[----:B------:R-:W-:Y:S01]  /*2870*/  UMOV UR4, URZ ;  /* 0x000000ff00047c82 */ /* 0x000fe20008000000 */
[----:B------:R-:W-:-:S05]  /*2880*/  UMOV UR5, URZ ;  /* 0x000000ff00057c82 */ /* 0x000fca0008000000 */
.L_x_14:
[----:B-1---5:R-:W-:Y:S01]  /*2890*/  SHF.R.U32.HI R6, RZ, 0x2, R13 ;  /* 0x00000002ff067819 */ /* 0x022fe2000001160d */
[----:B------:R-:W-:Y:S01]  /*28a0*/  IMAD.SHL.U32 R8, R11, 0x10, RZ ;  /* 0x000000100b087824 */ /* 0x000fe200078e00ff */
[----:B------:R-:W-:Y:S01]  /*28b0*/  SHF.R.U32.HI R7, RZ, 0x2, R14 ;  /* 0x00000002ff077819 */ /* 0x000fe2000001160e */
[----:B------:R-:W-:Y:S01]  /*28c0*/  UMOV UR6, 0x79c842fa ;  /* 0x79c842fa00067882 */ /* 0x000fe20000000000 */
[----:B------:R-:W-:Y:S01]  /*28d0*/  LOP3.LUT R6, R6, R13, RZ, 0x3c, !PT ;  /* 0x0000000d06067212 */ /* 0x000fe200078e3cff */
[----:B------:R-:W-:Y:S01]  /*28e0*/  UMOV UR7, 0x400fffff ;  /* 0x400fffff00077882 */ /* 0x000fe20000000000 */
[----:B------:R-:W-:-:S03]  /*28f0*/  LOP3.LUT R7, R7, R14, RZ, 0x3c, !PT ;  /* 0x0000000e07077212 */ /* 0x000fc600078e3cff */
[----:B------:R-:W-:-:S05]  /*2900*/  IMAD.SHL.U32 R5, R6, 0x2, RZ ;  /* 0x0000000206057824 */ /* 0x000fca00078e00ff */
[----:B------:R-:W-:-:S04]  /*2910*/  LOP3.LUT R5, R11, R8, R5, 0x96, !PT ;  /* 0x000000080b057212 */ /* 0x000fc800078e9605 */
[----:B------:R-:W-:Y:S01]  /*2920*/  LOP3.LUT R6, R5, R6, RZ, 0x3c, !PT ;  /* 0x0000000605067212 */ /* 0x000fe200078e3cff */
[----:B------:R-:W-:-:S03]  /*2930*/  IMAD.SHL.U32 R5, R7, 0x2, RZ ;  /* 0x0000000207057824 */ /* 0x000fc600078e00ff */
[----:B------:R-:W-:Y:S01]  /*2940*/  IADD3 R9, PT, PT, R12, 0x587c5, R6 ;  /* 0x000587c50c097810 */ /* 0x000fe20007ffe006 */
[----:B------:R-:W-:-:S03]  /*2950*/  IMAD.SHL.U32 R8, R6, 0x10, RZ ;  /* 0x0000001006087824 */ /* 0x000fc600078e00ff */
[----:B------:R-:W-:Y:S02]  /*2960*/  I2FP.F32.U32 R16, R9 ;  /* 0x0000000900107245 */ /* 0x000fe40000201000 */
[----:B------:R-:W-:Y:S01]  /*2970*/  LOP3.LUT R5, R7, R5, R8, 0x96, !PT ;  /* 0x0000000507057212 */ /* 0x000fe200078e9608 */
[----:B------:R-:W-:Y:S02]  /*2980*/  VIADD R8, R12, 0xb0f8a ;  /* 0x000b0f8a0c087836 */ /* 0x000fe40000000000 */
[----:B------:R-:W-:Y:S01]  /*2990*/  IMAD.MOV.U32 R7, RZ, RZ, 0x2f800000 ;  /* 0x2f800000ff077424 */ /* 0x000fe200078e00ff */
[----:B------:R-:W-:-:S03]  /*29a0*/  LOP3.LUT R5, R5, R6, RZ, 0x3c, !PT ;  /* 0x0000000605057212 */ /* 0x000fc600078e3cff */
[----:B------:R-:W-:Y:S02]  /*29b0*/  FFMA R22, R16, R7, 1.1641532182693481445e-10 ;  /* 0x2f00000010167423 */ /* 0x000fe40000000007 */
[----:B------:R-:W-:Y:S02]  /*29c0*/  IMAD.IADD R9, R5, 0x1, R8 ;  /* 0x0000000105097824 */ /* 0x000fe400078e0208 */
[----:B------:R-:W1:Y:S03]  /*29d0*/  F2F.F64.F32 R16, R22 ;  /* 0x0000001600107310 */ /* 0x000e660000201800 */
[----:B------:R-:W-:-:S05]  /*29e0*/  I2FP.F32.U32 R18, R9 ;  /* 0x0000000900127245 */ /* 0x000fca0000201000 */
[----:B------:R-:W-:-:S04]  /*29f0*/  FFMA R9, R18, R7, 1.1641532182693481445e-10 ;  /* 0x2f00000012097423 */ /* 0x000fc80000000007 */
[----:B------:R-:W2:Y:S01]  /*2a00*/  F2F.F64.F32 R18, R9 ;  /* 0x0000000900127310 */ /* 0x000ea20000201800 */
[----:B-1----:R-:W-:-:S07]  /*2a10*/  DFMA R20, R16, UR6, RZ ;  /* 0x0000000610147c2b */ /* 0x002fce00080000ff */
[----:B------:R-:W1:Y:S01]  /*2a20*/  F2I.U64.F64.TRUNC R16, R20 ;  /* 0x0000001400107311 */ /* 0x000e62000030d800 */
[----:B--2---:R-:W-:Y:S01]  /*2a30*/  DFMA R18, R18, UR6, RZ ;  /* 0x0000000612127c2b */ /* 0x004fe200080000ff */
[----:B------:R-:W1:Y:S09]  /*2a40*/  LDCU.64 UR6, c[0x4][0x40] ;  /* 0x01000800ff0677ac */ /* 0x000e720008000a00 */
[----:B------:R-:W2:Y:S01]  /*2a50*/  F2I.U64.F64.TRUNC R18, R18 ;  /* 0x0000001200127311 */ /* 0x000ea2000030d800 */
[----:B-1----:R-:W-:-:S04]  /*2a60*/  IADD3 R26, P1, PT, R16, UR6, RZ ;  /* 0x00000006101a7c10 */ /* 0x002fc8000ff3e0ff */
[----:B------:R-:W-:Y:S02]  /*2a70*/  IADD3.X R27, PT, PT, R17, UR7, RZ, P1, !PT ;  /* 0x00000007111b7c10 */ /* 0x000fe40008ffe4ff */
[----:B--2---:R-:W-:Y:S01]  /*2a80*/  IADD3 R24, P0, PT, R18, UR6, RZ ;  /* 0x0000000612187c10 */ /* 0x004fe2000ff1e0ff */
[----:B------:R-:W1:Y:S03]  /*2a90*/  LDC.64 R16, c[0x0][0x390] ;  /* 0x0000e400ff107b82 */ /* 0x000e660000000a00 */
[----:B------:R-:W-:Y:S01]  /*2aa0*/  IADD3.X R25, PT, PT, R19, UR7, RZ, P0, !PT ;  /* 0x0000000713197c10 */ /* 0x000fe200087fe4ff */
[----:B------:R-:W2:Y:S05]  /*2ab0*/  LDG.E.U8.CONSTANT R27, desc[UR10][R26.64] ;  /* 0x0000000a1a1b7981 */ /* 0x000eaa000c1e9100 */
[----:B------:R-:W3:Y:S01]  /*2ac0*/  LDG.E.U8.CONSTANT R25, desc[UR10][R24.64] ;  /* 0x0000000a18197981 */ /* 0x000ee2000c1e9100 */
[----:B0-----:R-:W-:Y:S01]  /*2ad0*/  IMAD.MOV.U32 R18, RZ, RZ, R0 ;  /* 0x000000ffff127224 */ /* 0x001fe200078e0000 */
[----:B------:R-:W-:Y:S01]  /*2ae0*/  IADD3 R23, P1, PT, R0, 0x2, RZ ;  /* 0x0000000200177810 */ /* 0x000fe20007f3e0ff */
[----:B------:R-:W-:-:S04]  /*2af0*/  IMAD.MOV.U32 R19, RZ, RZ, R2 ;  /* 0x000000ffff137224 */ /* 0x000fc800078e0002 */
[----:B------:R-:W-:Y:S01]  /*2b00*/  IMAD.X R21, RZ, RZ, R2, P1 ;  /* 0x000000ffff157224 */ /* 0x000fe200008e0602 */
[----:B-1----:R-:W-:-:S04]  /*2b10*/  ISETP.GE.U32.AND P0, PT, R16, 0x4, PT ;  /* 0x000000041000780c */ /* 0x002fc80003f06070 */
[----:B------:R-:W-:Y:S01]  /*2b20*/  ISETP.GE.U32.AND.EX P0, PT, R17, RZ, PT, P0 ;  /* 0x000000ff1100720c */ /* 0x000fe20003f06100 */
[----:B--2---:R0:W-:Y:S04]  /*2b30*/  STG.E.U8 desc[UR10][R18.64], R27 ;  /* 0x0000001b12007986 */ /* 0x0041e8000c10110a */
[----:B---3--:R0:W-:Y:S08]  /*2b40*/  STG.E.U8 desc[UR10][R18.64+0x1], R25 ;  /* 0x0000011912007986 */ /* 0x0081f0000c10110a */
[----:B------:R-:W-:Y:S05]  /*2b50*/  @!P0 BRA `(.L_x_10) ;  /* 0x00000008007c8947 */ /* 0x000fea0003800000 */
[----:B------:R-:W1:Y:S01]  /*2b60*/  LDC R8, c[0x0][0x394] ;  /* 0x0000e500ff087b82 */ /* 0x000e620000000800 */
[----:B------:R-:W-:Y:S01]  /*2b70*/  VIADD R14, R12, 0x1ba6d9 ;  /* 0x001ba6d90c0e7836 */ /* 0x000fe20000000000 */
[----:B------:R-:W-:-:S07]  /*2b80*/  LOP3.LUT R22, R16, 0xfffffffc, RZ, 0xc0, !PT ;  /* 0xfffffffc10167812 */ /* 0x000fce00078ec0ff */
.L_x_11:
[----:B------:R-:W-:Y:S01]  /*2b90*/  SHF.R.U32.HI R12, RZ, 0x2, R15 ;  /* 0x00000002ff0c7819 */ /* 0x000fe2000001160f */
[----:B------:R-:W-:Y:S01]  /*2ba0*/  UMOV UR6, 0xf39085f4 ;  /* 0xf39085f400067882 */ /* 0x000fe20000000000 */
[----:B------:R-:W-:Y:S02]  /*2bb0*/  UMOV UR7, 0x3ffffffe ;  /* 0x3ffffffe00077882 */ /* 0x000fe40000000000 */
[----:B--2---:R-:W-:Y:S01]  /*2bc0*/  LOP3.LUT R9, R12, R15, RZ, 0x3c, !PT ;  /* 0x0000000f0c097212 */ /* 0x004fe200078e3cff */
[----:B------:R-:W-:-:S04]  /*2bd0*/  IMAD.SHL.U32 R12, R5, 0x10, RZ ;  /* 0x00000010050c7824 */ /* 0x000fc800078e00ff */
[----:B------:R-:W-:-:S05]  /*2be0*/  IMAD.SHL.U32 R13, R9, 0x2, RZ ;  /* 0x00000002090d7824 */ /* 0x000fca00078e00ff */
[----:B------:R-:W-:-:S04]  /*2bf0*/  LOP3.LUT R12, R5, R12, R13, 0x96, !PT ;  /* 0x0000000c050c7212 */ /* 0x000fc800078e960d */
[----:B------:R-:W-:-:S04]  /*2c00*/  LOP3.LUT R20, R12, R9, RZ, 0x3c, !PT ;  /* 0x000000090c147212 */ /* 0x000fc800078e3cff */
[----:B------:R-:W-:-:S04]  /*2c10*/  IADD3 R9, PT, PT, R14, -0xb0f8a, R20 ;  /* 0xfff4f0760e097810 */ /* 0x000fc80007ffe014 */
[----:B------:R-:W-:-:S05]  /*2c20*/  I2FP.F32.U32 R12, R9 ;  /* 0x00000009000c7245 */ /* 0x000fca0000201000 */
[----:B------:R-:W-:-:S04]  /*2c30*/  FFMA R9, R12, R7, 1.1641532182693481445e-10 ;  /* 0x2f0000000c097423 */ /* 0x000fc80000000007 */
[----:B------:R-:W2:Y:S02]  /*2c40*/  F2F.F64.F32 R12, R9 ;  /* 0x00000009000c7310 */ /* 0x000ea40000201800 */
[----:B--2---:R-:W-:-:S10]  /*2c50*/  DFMA R12, R12, UR6, RZ ;  /* 0x000000060c0c7c2b */ /* 0x004fd400080000ff */
[----:B------:R-:W2:Y:S02]  /*2c60*/  F2I.U64.F64.TRUNC R12, R12 ;  /* 0x0000000c000c7311 */ /* 0x000ea4000030d800 */
[----:B--2---:R-:W-:-:S05]  /*2c70*/  IADD3 R12, P0, PT, R12, R0, RZ ;  /* 0x000000000c0c7210 */ /* 0x004fca0007f1e0ff */
[----:B------:R-:W-:-:S05]  /*2c80*/  IMAD.X R13, R13, 0x1, R2, P0 ;  /* 0x000000010d0d7824 */ /* 0x000fca00000e0602 */
[----:B------:R2:W3:Y:S01]  /*2c90*/  LDG.E.U8 R15, desc[UR10][R12.64] ;  /* 0x0000000a0c0f7981 */ /* 0x0004e2000c1e1100 */
[----:B0-----:R-:W-:-:S04]  /*2ca0*/  SHF.R.U32.HI R19, RZ, 0x2, R10 ;  /* 0x00000002ff137819 */ /* 0x001fc8000001160a */
[----:B------:R-:W-:Y:S01]  /*2cb0*/  LOP3.LUT R19, R19, R10, RZ, 0x3c, !PT ;  /* 0x0000000a13137212 */ /* 0x000fe200078e3cff */
[----:B------:R-:W-:-:S04]  /*2cc0*/  IMAD.SHL.U32 R10, R20, 0x10, RZ ;  /* 0x00000010140a7824 */ /* 0x000fc800078e00ff */
[----:B------:R-:W-:-:S05]  /*2cd0*/  IMAD.SHL.U32 R18, R19, 0x2, RZ ;  /* 0x0000000213127824 */ /* 0x000fca00078e00ff */
[----:B------:R-:W-:-:S04]  /*2ce0*/  LOP3.LUT R9, R19, R18, R10, 0x96, !PT ;  /* 0x0000001213097212 */ /* 0x000fc800078e960a */
[----:B------:R-:W-:-:S04]  /*2cf0*/  LOP3.LUT R9, R9, R20, RZ, 0x3c, !PT ;  /* 0x0000001409097212 */ /* 0x000fc800078e3cff */
[----:B------:R-:W-:-:S04]  /*2d00*/  IADD3 R10, PT, PT, R14, -0x587c5, R9 ;  /* 0xfffa783b0e0a7810 */ /* 0x000fc80007ffe009 */
[----:B------:R-:W-:-:S05]  /*2d10*/  I2FP.F32.U32 R10, R10 ;  /* 0x0000000a000a7245 */ /* 0x000fca0000201000 */
[----:B------:R-:W-:-:S04]  /*2d20*/  FFMA R10, R10, R7, 1.1641532182693481445e-10 ;  /* 0x2f0000000a0a7423 */ /* 0x000fc80000000007 */
[----:B--2---:R-:W0:Y:S02]  /*2d30*/  F2F.F64.F32 R12, R10 ;  /* 0x0000000a000c7310 */ /* 0x004e240000201800 */
[----:B0-----:R-:W-:-:S10]  /*2d40*/  DFMA R12, R12, UR6, RZ ;  /* 0x000000060c0c7c2b */ /* 0x001fd400080000ff */
[----:B------:R-:W0:Y:S02]  /*2d50*/  F2I.U64.F64.TRUNC R12, R12 ;  /* 0x0000000c000c7311 */ /* 0x000e24000030d800 */
[----:B0-----:R-:W-:Y:S01]  /*2d60*/  IADD3 R18, P0, PT, R12, R0, RZ ;  /* 0x000000000c127210 */ /* 0x001fe20007f1e0ff */
[----:B------:R-:W-:-:S04]  /*2d70*/  IMAD.MOV.U32 R12, RZ, RZ, R23 ;  /* 0x000000ffff0c7224 */ /* 0x000fc800078e0017 */
[----:B------:R-:W-:Y:S02]  /*2d80*/  IMAD.X R19, R13, 0x1, R2, P0 ;  /* 0x000000010d137824 */ /* 0x000fe400000e0602 */
[----:B------:R-:W-:Y:S01]  /*2d90*/  IMAD.MOV.U32 R13, RZ, RZ, R21 ;  /* 0x000000ffff0d7224 */ /* 0x000fe200078e0015 */
[----:B------:R-:W-:-:S04]  /*2da0*/  SHF.R.U32.HI R24, RZ, 0x2, R11 ;  /* 0x00000002ff187819 */ /* 0x000fc8000001160b */
[----:B---3--:R0:W-:Y:S04]  /*2db0*/  STG.E.U8 desc[UR10][R12.64], R15 ;  /* 0x0000000f0c007986 */ /* 0x0081e8000c10110a */
[----:B------:R-:W2:Y:S01]  /*2dc0*/  LDG.E.U8 R21, desc[UR10][R18.64] ;  /* 0x0000000a12157981 */ /* 0x000ea2000c1e1100 */
[----:B------:R-:W-:Y:S01]  /*2dd0*/  LOP3.LUT R23, R24, R11, RZ, 0x3c, !PT ;  /* 0x0000000b18177212 */ /* 0x000fe200078e3cff */
[----:B------:R-:W-:-:S04]  /*2de0*/  IMAD.SHL.U32 R10, R9, 0x10, RZ ;  /* 0x00000010090a7824 */ /* 0x000fc800078e00ff */
[----:B------:R-:W-:-:S05]  /*2df0*/  IMAD.SHL.U32 R11, R23, 0x2, RZ ;  /* 0x00000002170b7824 */ /* 0x000fca00078e00ff */
[----:B------:R-:W-:-:S04]  /*2e00*/  LOP3.LUT R10, R9, R10, R11, 0x96, !PT ;  /* 0x0000000a090a7212 */ /* 0x000fc800078e960b */
[----:B------:R-:W-:-:S05]  /*2e10*/  LOP3.LUT R23, R10, R23, RZ, 0x3c, !PT ;  /* 0x000000170a177212 */ /* 0x000fca00078e3cff */
[----:B------:R-:W-:-:S05]  /*2e20*/  IMAD.IADD R10, R23, 0x1, R14 ;  /* 0x00000001170a7824 */ /* 0x000fca00078e020e */
[----:B------:R-:W-:-:S05]  /*2e30*/  I2FP.F32.U32 R10, R10 ;  /* 0x0000000a000a7245 */ /* 0x000fca0000201000 */
[----:B------:R-:W-:-:S04]  /*2e40*/  FFMA R24, R10, R7, 1.1641532182693481445e-10 ;  /* 0x2f0000000a187423 */ /* 0x000fc80000000007 */
[----:B------:R-:W3:Y:S02]  /*2e50*/  F2F.F64.F32 R10, R24 ;  /* 0x00000018000a7310 */ /* 0x000ee40000201800 */
[----:B---3--:R-:W-:-:S10]  /*2e60*/  DFMA R10, R10, UR6, RZ ;  /* 0x000000060a0a7c2b */ /* 0x008fd400080000ff */
[----:B------:R-:W3:Y:S02]  /*2e70*/  F2I.U64.F64.TRUNC R10, R10 ;  /* 0x0000000a000a7311 */ /* 0x000ee4000030d800 */
[----:B---3--:R-:W-:-:S05]  /*2e80*/  IADD3 R10, P0, PT, R10, R0, RZ ;  /* 0x000000000a0a7210 */ /* 0x008fca0007f1e0ff */
[----:B------:R-:W-:Y:S01]  /*2e90*/  IMAD.X R11, R11, 0x1, R2, P0 ;  /* 0x000000010b0b7824 */ /* 0x000fe200000e0602 */
[----:B0-----:R-:W-:Y:S01]  /*2ea0*/  SHF.R.U32.HI R15, RZ, 0x2, R6 ;  /* 0x00000002ff0f7819 */ /* 0x001fe20000011606 */
[----:B--2---:R0:W-:Y:S04]  /*2eb0*/  STG.E.U8 desc[UR10][R12.64+0x1], R21 ;  /* 0x000001150c007986 */ /* 0x0041e8000c10110a */
[----:B------:R2:W3:Y:S01]  /*2ec0*/  LDG.E.U8 R19, desc[UR10][R10.64] ;  /* 0x0000000a0a137981 */ /* 0x0004e2000c1e1100 */
[----:B------:R-:W-:Y:S01]  /*2ed0*/  LOP3.LUT R15, R15, R6, RZ, 0x3c, !PT ;  /* 0x000000060f0f7212 */ /* 0x000fe200078e3cff */
[----:B------:R-:W-:-:S04]  /*2ee0*/  IMAD.SHL.U32 R6, R23, 0x10, RZ ;  /* 0x0000001017067824 */ /* 0x000fc800078e00ff */
[----:B------:R-:W-:Y:S01]  /*2ef0*/  IMAD.SHL.U32 R18, R15, 0x2, RZ ;  /* 0x000000020f127824 */ /* 0x000fe200078e00ff */
[----:B0-----:R-:W-:-:S04]  /*2f00*/  IADD3 R12, P0, PT, R12, R4, RZ ;  /* 0x000000040c0c7210 */ /* 0x001fc80007f1e0ff */
[----:B------:R-:W-:Y:S01]  /*2f10*/  LOP3.LUT R6, R15, R18, R6, 0x96, !PT ;  /* 0x000000120f067212 */ /* 0x000fe200078e9606 */
[----:B------:R-:W-:-:S03]  /*2f20*/  IMAD.X R13, R13, 0x1, R3, P0 ;  /* 0x000000010d0d7824 */ /* 0x000fc600000e0603 */
[----:B------:R-:W-:-:S04]  /*2f30*/  LOP3.LUT R15, R6, R23, RZ, 0x3c, !PT ;  /* 0x00000017060f7212 */ /* 0x000fc800078e3cff */
[----:B------:R-:W-:-:S04]  /*2f40*/  IADD3 R6, PT, PT, R14, 0x587c5, R15 ;  /* 0x000587c50e067810 */ /* 0x000fc80007ffe00f */
[----:B------:R-:W-:-:S05]  /*2f50*/  I2FP.F32.U32 R6, R6 ;  /* 0x0000000600067245 */ /* 0x000fca0000201000 */
[----:B------:R-:W-:-:S04]  /*2f60*/  FFMA R18, R6, R7, 1.1641532182693481445e-10 ;  /* 0x2f00000006127423 */ /* 0x000fc80000000007 */
[----:B--2---:R-:W0:Y:S02]  /*2f70*/  F2F.F64.F32 R10, R18 ;  /* 0x00000012000a7310 */ /* 0x004e240000201800 */
[----:B0-----:R-:W-:-:S10]  /*2f80*/  DFMA R10, R10, UR6, RZ ;  /* 0x000000060a0a7c2b */ /* 0x001fd400080000ff */
[----:B------:R-:W0:Y:S02]  /*2f90*/  F2I.U64.F64.TRUNC R10, R10 ;  /* 0x0000000a000a7311 */ /* 0x000e24000030d800 */
[----:B0-----:R-:W-:-:S05]  /*2fa0*/  IADD3 R10, P1, PT, R10, R0, RZ ;  /* 0x000000000a0a7210 */ /* 0x001fca0007f3e0ff */
[----:B------:R-:W-:Y:S01]  /*2fb0*/  IMAD.X R11, R11, 0x1, R2, P1 ;  /* 0x000000010b0b7824 */ /* 0x000fe200008e0602 */
[----:B------:R-:W-:Y:S01]  /*2fc0*/  SHF.R.U32.HI R6, RZ, 0x2, R5 ;  /* 0x00000002ff067819 */ /* 0x000fe20000011605 */
[----:B---3--:R0:W-:Y:S04]  /*2fd0*/  STG.E.U8 desc[UR10][R12.64+0x2], R19 ;  /* 0x000002130c007986 */ /* 0x0081e8000c10110a */
[----:B------:R2:W3:Y:S01]  /*2fe0*/  LDG.E.U8 R21, desc[UR10][R10.64] ;  /* 0x0000000a0a157981 */ /* 0x0004e2000c1e1100 */
[----:B------:R-:W-:Y:S01]  /*2ff0*/  LOP3.LUT R6, R6, R5, RZ, 0x3c, !PT ;  /* 0x0000000506067212 */ /* 0x000fe200078e3cff */
[----:B------:R-:W-:-:S04]  /*3000*/  IMAD.SHL.U32 R18, R15, 0x10, RZ ;  /* 0x000000100f127824 */ /* 0x000fc800078e00ff */
[----:B------:R-:W-:-:S05]  /*3010*/  IMAD.SHL.U32 R5, R6, 0x2, RZ ;  /* 0x0000000206057824 */ /* 0x000fca00078e00ff */
[----:B------:R-:W-:-:S04]  /*3020*/  LOP3.LUT R5, R15, R18, R5, 0x96, !PT ;  /* 0x000000120f057212 */ /* 0x000fc800078e9605 */
[----:B--2---:R-:W-:-:S04]  /*3030*/  LOP3.LUT R10, R5, R6, RZ, 0x3c, !PT ;  /* 0x00000006050a7212 */ /* 0x004fc800078e3cff */
[----:B------:R-:W-:-:S04]  /*3040*/  IADD3 R5, PT, PT, R14, 0xb0f8a, R10 ;  /* 0x000b0f8a0e057810 */ /* 0x000fc80007ffe00a */
[----:B------:R-:W-:-:S05]  /*3050*/  I2FP.F32.U32 R6, R5 ;  /* 0x0000000500067245 */ /* 0x000fca0000201000 */
[----:B------:R-:W-:-:S04]  /*3060*/  FFMA R24, R6, R7, 1.1641532182693481445e-10 ;  /* 0x2f00000006187423 */ /* 0x000fc80000000007 */
[----:B0-----:R-:W0:Y:S02]  /*3070*/  F2F.F64.F32 R18, R24 ;  /* 0x0000001800127310 */ /* 0x001e240000201800 */
        /* <DEDUP_REMOVED lines=10> */
[----:B------:R-:W-:Y:S02]  /*3120*/  LOP3.LUT R11, R11, R20, R6, 0x96, !PT ;  /* 0x000000140b0b7212 */ /* 0x000fe400078e9606 */
[----:B------:R-:W-:Y:S02]  /*3130*/  IADD3 R20, P0, PT, R4, 0x2, RZ ;  /* 0x0000000204147810 */ /* 0x000fe40007f1e0ff */
[----:B------:R-:W-:-:S03]  /*3140*/  LOP3.LUT R11, R11, R10, RZ, 0x3c, !PT ;  /* 0x0000000a0b0b7212 */ /* 0x000fc600078e3cff */
[----:B0-----:R-:W-:Y:S01]  /*3150*/  IMAD.X R21, RZ, RZ, R3, P0 ;  /* 0x000000ffff157224 */ /* 0x001fe200000e0603 */
[----:B------:R-:W-:Y:S02]  /*3160*/  IADD3 R6, PT, PT, R14, 0x10974f, R11 ;  /* 0x0010974f0e067810 */ /* 0x000fe40007ffe00b */
[----:B--2---:R-:W-:Y:S02]  /*3170*/  IADD3 R18, P0, PT, R12, R20, RZ ;  /* 0x000000140c127210 */ /* 0x004fe40007f1e0ff */
[----:B------:R-:W-:-:S03]  /*3180*/  I2FP.F32.U32 R6, R6 ;  /* 0x0000000600067245 */ /* 0x000fc60000201000 */
[----:B------:R-:W-:Y:S02]  /*3190*/  IMAD.X R19, R13, 0x1, R21, P0 ;  /* 0x000000010d137824 */ /* 0x000fe400000e0615 */
[----:B------:R-:W-:-:S04]  /*31a0*/  FFMA R6, R6, R7, 1.1641532182693481445e-10 ;  /* 0x2f00000006067423 */ /* 0x000fc80000000007 */
[----:B------:R-:W0:Y:S02]  /*31b0*/  F2F.F64.F32 R24, R6 ;  /* 0x0000000600187310 */ /* 0x000e240000201800 */
        /* <DEDUP_REMOVED lines=11> */
[----:B------:R-:W-:-:S04]  /*3270*/  LOP3.LUT R6, R9, R6, RZ, 0x3c, !PT ;  /* 0x0000000609067212 */ /* 0x000fc800078e3cff */
[----:B------:R-:W-:-:S04]  /*3280*/  IADD3 R9, PT, PT, R14, 0x161f14, R6 ;  /* 0x00161f140e097810 */ /* 0x000fc80007ffe006 */
[----:B------:R-:W-:-:S05]  /*3290*/  I2FP.F32.U32 R24, R9 ;  /* 0x0000000900187245 */ /* 0x000fca0000201000 */
[----:B------:R-:W-:-:S04]  /*32a0*/  FFMA R25, R24, R7, 1.1641532182693481445e-10 ;  /* 0x2f00000018197423 */ /* 0x000fc80000000007 */
[----:B--2---:R-:W2:Y:S02]  /*32b0*/  F2F.F64.F32 R12, R25 ;  /* 0x00000019000c7310 */ /* 0x004ea40000201800 */
[----:B--2---:R-:W-:-:S10]  /*32c0*/  DFMA R12, R12, UR6, RZ ;  /* 0x000000060c0c7c2b */ /* 0x004fd400080000ff */
[----:B------:R-:W2:Y:S02]  /*32d0*/  F2I.U64.F64.TRUNC R12, R12 ;  /* 0x0000000c000c7311 */ /* 0x000ea4000030d800 */
[----:B--2---:R-:W-:-:S05]  /*32e0*/  IADD3 R12, P0, PT, R12, R0, RZ ;  /* 0x000000000c0c7210 */ /* 0x004fca0007f1e0ff */
[----:B------:R-:W-:Y:S01]  /*32f0*/  IMAD.X R13, R13, 0x1, R2, P0 ;  /* 0x000000010d0d7824 */ /* 0x000fe200000e0602 */
[----:B------:R-:W-:Y:S01]  /*3300*/  SHF.R.U32.HI R24, RZ, 0x2, R23 ;  /* 0x00000002ff187819 */ /* 0x000fe20000011617 */
[----:B---3--:R2:W-:Y:S04]  /*3310*/  STG.E.U8 desc[UR10][R18.64+0x3], R27 ;  /* 0x0000031b12007986 */ /* 0x0085e8000c10110a */
[----:B------:R3:W4:Y:S01]  /*3320*/  LDG.E.U8 R9, desc[UR10][R12.64] ;  /* 0x0000000a0c097981 */ /* 0x000722000c1e1100 */
[----:B------:R-:W-:Y:S01]  /*3330*/  LOP3.LUT R24, R24, R23, RZ, 0x3c, !PT ;  /* 0x0000001718187212 */ /* 0x000fe200078e3cff */
[----:B0-----:R-:W-:-:S04]  /*3340*/  IMAD.SHL.U32 R5, R6, 0x10, RZ ;  /* 0x0000001006057824 */ /* 0x001fc800078e00ff */
[----:B------:R-:W-:Y:S01]  /*3350*/  IMAD.SHL.U32 R23, R24, 0x2, RZ ;  /* 0x0000000218177824 */ /* 0x000fe200078e00ff */
[----:B--2---:R-:W-:-:S04]  /*3360*/  IADD3 R18, P0, PT, R18, R20, RZ ;  /* 0x0000001412127210 */ /* 0x004fc80007f1e0ff */
[----:B------:R-:W-:Y:S01]  /*3370*/  LOP3.LUT R5, R24, R23, R5, 0x96, !PT ;  /* 0x0000001718057212 */ /* 0x000fe200078e9605 */
[----:B------:R-:W-:-:S03]  /*3380*/  IMAD.X R19, R19, 0x1, R21, P0 ;  /* 0x0000000113137824 */ /* 0x000fc600000e0615 */
[----:B------:R-:W-:-:S04]  /*3390*/  LOP3.LUT R5, R5, R6, RZ, 0x3c, !PT ;  /* 0x0000000605057212 */ /* 0x000fc800078e3cff */
[----:B------:R-:W-:-:S04]  /*33a0*/  IADD3 R23, PT, PT, R14, 0x1ba6d9, R5 ;  /* 0x001ba6d90e177810 */ /* 0x000fc80007ffe005 */
[----:B------:R-:W-:-:S05]  /*33b0*/  I2FP.F32.U32 R24, R23 ;  /* 0x0000001700187245 */ /* 0x000fca0000201000 */
[----:B------:R-:W-:-:S04]  /*33c0*/  FFMA R24, R24, R7, 1.1641532182693481445e-10 ;  /* 0x2f00000018187423 */ /* 0x000fc80000000007 */
[----:B---3--:R-:W0:Y:S02]  /*33d0*/  F2F.F64.F32 R12, R24 ;  /* 0x00000018000c7310 */ /* 0x008e240000201800 */
[----:B0-----:R-:W-:-:S10]  /*33e0*/  DFMA R12, R12, UR6, RZ ;  /* 0x000000060c0c7c2b */ /* 0x001fd400080000ff */
[----:B------:R-:W0:Y:S02]  /*33f0*/  F2I.U64.F64.TRUNC R12, R12 ;  /* 0x0000000c000c7311 */ /* 0x000e24000030d800 */
[----:B0-----:R-:W-:-:S05]  /*3400*/  IADD3 R12, P1, PT, R12, R0, RZ ;  /* 0x000000000c0c7210 */ /* 0x001fca0007f3e0ff */
[----:B------:R-:W-:Y:S01]  /*3410*/  IMAD.X R13, R13, 0x1, R2, P1 ;  /* 0x000000010d0d7824 */ /* 0x000fe200008e0602 */
[----:B----4-:R2:W-:Y:S04]  /*3420*/  STG.E.U8 desc[UR10][R18.64+0x2], R9 ;  /* 0x0000020912007986 */ /* 0x0105e8000c10110a */
[----:B------:R-:W3:Y:S01]  /*3430*/  LDG.E.U8 R25, desc[UR10][R12.64] ;  /* 0x0000000a0c197981 */ /* 0x000ee2000c1e1100 */
[----:B------:R-:W-:Y:S01]  /*3440*/  IADD3 R22, P0, PT, R22, -0x4, RZ ;  /* 0xfffffffc16167810 */ /* 0x000fe20007f1e0ff */
[----:B------:R-:W-:Y:S01]  /*3450*/  VIADD R14, R14, 0x2c3e28 ;  /* 0x002c3e280e0e7836 */ /* 0x000fe20000000000 */
[----:B------:R-:W-:Y:S02]  /*3460*/  IADD3 R27, P1, PT, R18, 0x2, RZ ;  /* 0x00000002121b7810 */ /* 0x000fe40007f3e0ff */
[----:B-1----:R-:W-:-:S02]  /*3470*/  IADD3.X R8, PT, PT, R8, -0x1, RZ, P0, !PT ;  /* 0xffffffff08087810 */ /* 0x002fc400007fe4ff */
[----:B------:R-:W-:Y:S02]  /*3480*/  ISETP.NE.U32.AND P0, PT, R22, RZ, PT ;  /* 0x000000ff1600720c */ /* 0x000fe40003f05070 */
[----:B------:R-:W-:Y:S01]  /*3490*/  IADD3 R23, P2, PT, R20, R27, RZ ;  /* 0x0000001b14177210 */ /* 0x000fe20007f5e0ff */
[----:B------:R-:W-:Y:S01]  /*34a0*/  IMAD.X R20, RZ, RZ, R19, P1 ;  /* 0x000000ffff147224 */ /* 0x000fe200008e0613 */
[----:B------:R-:W-:-:S03]  /*34b0*/  ISETP.NE.AND.EX P0, PT, R8, RZ, PT, P0 ;  /* 0x000000ff0800720c */ /* 0x000fc60003f05300 */
[----:B------:R-:W-:Y:S01]  /*34c0*/  IMAD.X R21, R21, 0x1, R20, P2 ;  /* 0x0000000115157824 */ /* 0x000fe200010e0614 */
[----:B---3--:R2:W-:Y:S09]  /*34d0*/  STG.E.U8 desc[UR10][R18.64+0x3], R25 ;  /* 0x0000031912007986 */ /* 0x0085f2000c10110a */
[----:B------:R-:W-:Y:S05]  /*34e0*/  @P0 BRA `(.L_x_11) ;  /* 0xfffffff400a80947 */ /* 0x000fea000383ffff */
[----:B------:R-:W-:Y:S01]  /*34f0*/  IADD3 R23, P0, P1, R27, 0x2, R4 ;  /* 0x000000021b177810 */ /* 0x000fe2000791e004 */
[----:B------:R-:W-:Y:S02]  /*3500*/  VIADD R12, R14, 0xffef68b1 ;  /* 0xffef68b10e0c7836 */ /* 0x000fe40000000000 */
[----:B------:R-:W-:Y:S01]  /*3510*/  IMAD.MOV.U32 R13, RZ, RZ, R15 ;  /* 0x000000ffff0d7224 */ /* 0x000fe200078e000f */
[----:B------:R-:W-:Y:S01]  /*3520*/  IADD3.X R21, PT, PT, R20, RZ, R3, P0, P1 ;  /* 0x000000ff14157210 */ /* 0x000fe200007e2403 */
[----:B------:R-:W-:Y:S02]  /*3530*/  IMAD.MOV.U32 R14, RZ, RZ, R10 ;  /* 0x000000ffff0e7224 */ /* 0x000fe400078e000a */
[----:B------:R-:W-:-:S07]  /*3540*/  IMAD.MOV.U32 R8, RZ, RZ, R12 ;  /* 0x000000ffff087224 */ /* 0x000fce00078e000c */
.L_x_10:
[----:B------:R-:W-:Y:S01]  /*3550*/  LOP3.LUT R20, R16, 0x3, RZ, 0xc0, !PT ;  /* 0x0000000310147812 */ /* 0x000fe200078ec0ff */
[----:B------:R-:W-:Y:S02]  /*3560*/  IMAD.MOV.U32 R22, RZ, RZ, R15 ;  /* 0x000000ffff167224 */ /* 0x000fe400078e000f */
[----:B0-2---:R-:W-:Y:S01]  /*3570*/  IMAD.MOV.U32 R19, RZ, RZ, R10 ;  /* 0x000000ffff137224 */ /* 0x005fe200078e000a */
[----:B------:R-:W-:Y:S01]  /*3580*/  ISETP.NE.U32.AND P0, PT, R20, RZ, PT ;  /* 0x000000ff1400720c */ /* 0x000fe20003f05070 */
[--C-:B------:R-:W-:Y:S02]  /*3590*/  IMAD.MOV.U32 R18, RZ, RZ, R11.reuse ;  /* 0x000000ffff127224 */ /* 0x100fe400078e000b */
[----:B------:R-:W-:Y:S01]  /*35a0*/  IMAD.MOV.U32 R15, RZ, RZ, R11 ;  /* 0x000000ffff0f7224 */ /* 0x000fe200078e000b */
[----:B------:R-:W-:Y:S01]  /*35b0*/  ISETP.NE.AND.EX P0, PT, RZ, RZ, PT, P0 ;  /* 0x000000ffff00720c */ /* 0x000fe20003f05300 */
[----:B------:R-:W-:Y:S02]  /*35c0*/  IMAD.MOV.U32 R10, RZ, RZ, R6 ;  /* 0x000000ffff0a7224 */ /* 0x000fe400078e0006 */
[----:B------:R-:W-:-:S10]  /*35d0*/  IMAD.MOV.U32 R11, RZ, RZ, R5 ;  /* 0x000000ffff0b7224 */ /* 0x000fd400078e0005 */
[----:B------:R-:W-:Y:S05]  /*35e0*/  @!P0 BRA `(.L_x_12) ;  /* 0x0000000800088947 */ /* 0x000fea0003800000 */
[----:B------:R-:W-:Y:S01]  /*35f0*/  ISETP.NE.U32.AND P1, PT, R20, 0x1, PT ;  /* 0x000000011400780c */ /* 0x000fe20003f25070 */
[----:B------:R-:W-:Y:S01]  /*3600*/  IMAD.MOV.U32 R11, RZ, RZ, R5 ;  /* 0x000000ffff0b7224 */ /* 0x000fe200078e0005 */
[----:B------:R-:W-:Y:S02]  /*3610*/  LOP3.LUT R9, R16, 0x1, RZ, 0xc0, !PT ;  /* 0x0000000110097812 */ /* 0x000fe400078ec0ff */
[----:B------:R-:W-:Y:S02]  /*3620*/  ISETP.NE.AND.EX P1, PT, RZ, RZ, PT, P1 ;  /* 0x000000ffff00720c */ /* 0x000fe40003f25310 */
[----:B------:R-:W-:-:S04]  /*3630*/  ISETP.NE.U32.AND P0, PT, R9, 0x1, PT ;  /* 0x000000010900780c */ /* 0x000fc80003f05070 */
[----:B------:R-:W-:-:S07]  /*3640*/  ISETP.NE.U32.AND.EX P0, PT, RZ, RZ, PT, P0 ;  /* 0x000000ffff00720c */ /* 0x000fce0003f05100 */
[----:B------:R-:W-:Y:S06]  /*3650*/  @!P1 BRA `(.L_x_13) ;  /* 0x0000000400449947 */ /* 0x000fec0003800000 */
[----:B------:R-:W-:Y:S01]  /*3660*/  SHF.R.U32.HI R9, RZ, 0x2, R22 ;  /* 0x00000002ff097819 */ /* 0x000fe20000011616 */
[----:B------:R-:W-:Y:S01]  /*3670*/  IMAD.SHL.U32 R10, R5, 0x10, RZ ;  /* 0x00000010050a7824 */ /* 0x000fe200078e00ff */
[----:B------:R-:W-:Y:S01]  /*3680*/  UMOV UR6, 0xf39085f4 ;  /* 0xf39085f400067882 */ /* 0x000fe20000000000 */
[----:B------:R-:W-:Y:S01]  /*3690*/  UMOV UR7, 0x3ffffffe ;  /* 0x3ffffffe00077882 */ /* 0x000fe20000000000 */
[----:B------:R-:W-:-:S05]  /*36a0*/  LOP3.LUT R9, R9, R22, RZ, 0x3c, !PT ;  /* 0x0000001609097212 */ /* 0x000fca00078e3cff */
[----:B------:R-:W-:-:S05]  /*36b0*/  IMAD.SHL.U32 R11, R9, 0x2, RZ ;  /* 0x00000002090b7824 */ /* 0x000fca00078e00ff */
[----:B------:R-:W-:-:S04]  /*36c0*/  LOP3.LUT R10, R5, R10, R11, 0x96, !PT ;  /* 0x0000000a050a7212 */ /* 0x000fc800078e960b */
[----:B------:R-:W-:-:S04]  /*36d0*/  LOP3.LUT R14, R10, R9, RZ, 0x3c, !PT ;  /* 0x000000090a0e7212 */ /* 0x000fc800078e3cff */
[----:B------:R-:W-:-:S04]  /*36e0*/  IADD3 R9, PT, PT, R8, 0x587c5, R14 ;  /* 0x000587c508097810 */ /* 0x000fc80007ffe00e */
[----:B------:R-:W-:-:S05]  /*36f0*/  I2FP.F32.U32 R10, R9 ;  /* 0x00000009000a7245 */ /* 0x000fca0000201000 */
[----:B------:R-:W-:-:S04]  /*3700*/  FFMA R9, R10, R7, 1.1641532182693481445e-10 ;  /* 0x2f0000000a097423 */ /* 0x000fc80000000007 */
[----:B------:R-:W0:Y:S02]  /*3710*/  F2F.F64.F32 R10, R9 ;  /* 0x00000009000a7310 */ /* 0x000e240000201800 */
[----:B0-----:R-:W-:-:S10]  /*3720*/  DFMA R10, R10, UR6, RZ ;  /* 0x000000060a0a7c2b */ /* 0x001fd400080000ff */
[----:B------:R-:W0:Y:S02]  /*3730*/  F2I.U64.F64.TRUNC R10, R10 ;  /* 0x0000000a000a7311 */ /* 0x000e24000030d800 */
[----:B0-----:R-:W-:-:S05]  /*3740*/  IADD3 R10, P1, PT, R10, R0, RZ ;  /* 0x000000000a0a7210 */ /* 0x001fca0007f3e0ff */
[----:B------:R-:W-:-:S05]  /*3750*/  IMAD.X R11, R11, 0x1, R2, P1 ;  /* 0x000000010b0b7824 */ /* 0x000fca00008e0602 */
[----:B------:R0:W2:Y:S01]  /*3760*/  LDG.E.U8 R25, desc[UR10][R10.64] ;  /* 0x0000000a0a197981 */ /* 0x0000a2000c1e1100 */
[----:B------:R-:W-:Y:S01]  /*3770*/  SHF.R.U32.HI R12, RZ, 0x2, R19 ;  /* 0x00000002ff0c7819 */ /* 0x000fe20000011613 */
[----:B------:R-:W-:-:S03]  /*3780*/  IMAD.SHL.U32 R13, R14, 0x10, RZ ;  /* 0x000000100e0d7824 */ /* 0x000fc600078e00ff */
[----:B------:R-:W-:-:S05]  /*3790*/  LOP3.LUT R12, R12, R19, RZ, 0x3c, !PT ;  /* 0x000000130c0c7212 */ /* 0x000fca00078e3cff */
[----:B------:R-:W-:-:S05]  /*37a0*/  IMAD.SHL.U32 R15, R12, 0x2, RZ ;  /* 0x000000020c0f7824 */ /* 0x000fca00078e00ff */
[----:B------:R-:W-:-:S04]  /*37b0*/  LOP3.LUT R15, R12, R15, R13, 0x96, !PT ;  /* 0x0000000f0c0f7212 */ /* 0x000fc800078e960d */
[----:B------:R-:W-:-:S04]  /*37c0*/  LOP3.LUT R15, R15, R14, RZ, 0x3c, !PT ;  /* 0x0000000e0f0f7212 */ /* 0x000fc800078e3cff */
[----:B------:R-:W-:-:S04]  /*37d0*/  IADD3 R9, PT, PT, R8, 0xb0f8a, R15 ;  /* 0x000b0f8a08097810 */ /* 0x000fc80007ffe00f */
[----:B------:R-:W-:-:S05]  /*37e0*/  I2FP.F32.U32 R12, R9 ;  /* 0x00000009000c7245 */ /* 0x000fca0000201000 */
[----:B------:R-:W-:-:S04]  /*37f0*/  FFMA R9, R12, R7, 1.1641532182693481445e-10 ;  /* 0x2f0000000c097423 */ /* 0x000fc80000000007 */
[----:B0-----:R-:W0:Y:S02]  /*3800*/  F2F.F64.F32 R10, R9 ;  /* 0x00000009000a7310 */ /* 0x001e240000201800 */
[----:B0-----:R-:W-:-:S10]  /*3810*/  DFMA R10, R10, UR6, RZ ;  /* 0x000000060a0a7c2b */ /* 0x001fd400080000ff */
[----:B------:R-:W0:Y:S02]  /*3820*/  F2I.U64.F64.TRUNC R10, R10 ;  /* 0x0000000a000a7311 */ /* 0x000e24000030d800 */
[----:B0-----:R-:W-:Y:S01]  /*3830*/  IADD3 R12, P1, PT, R10, R0, RZ ;  /* 0x000000000a0c7210 */ /* 0x001fe20007f3e0ff */
[----:B------:R-:W-:-:S04]  /*3840*/  IMAD.MOV.U32 R10, RZ, RZ, R23 ;  /* 0x000000ffff0a7224 */ /* 0x000fc800078e0017 */
[----:B------:R-:W-:Y:S02]  /*3850*/  IMAD.X R13, R11, 0x1, R2, P1 ;  /* 0x000000010b0d7824 */ /* 0x000fe400008e0602 */
[----:B------:R-:W-:-:S05]  /*3860*/  IMAD.MOV.U32 R11, RZ, RZ, R21 ;  /* 0x000000ffff0b7224 */ /* 0x000fca00078e0015 */
[----:B--2---:R0:W-:Y:S04]  /*3870*/  STG.E.U8 desc[UR10][R10.64], R25 ;  /* 0x000000190a007986 */ /* 0x0041e8000c10110a */
[----:B------:R1:W2:Y:S01]  /*3880*/  LDG.E.U8 R19, desc[UR10][R12.64] ;  /* 0x0000000a0c137981 */ /* 0x0002a2000c1e1100 */
[----:B------:R-:W-:-:S04]  /*3890*/  SHF.R.U32.HI R27, RZ, 0x2, R18 ;  /* 0x00000002ff1b7819 */ /* 0x000fc80000011612 */
        /* <DEDUP_REMOVED lines=8> */
[----:B-1----:R-:W1:Y:S02]  /*3920*/  F2F.F64.F32 R12, R18 ;  /* 0x00000012000c7310 */ /* 0x002e640000201800 */
[----:B-1----:R-:W-:-:S10]  /*3930*/  DFMA R12, R12, UR6, RZ ;  /* 0x000000060c0c7c2b */ /* 0x002fd400080000ff */
[----:B------:R-:W1:Y:S02]  /*3940*/  F2I.U64.F64.TRUNC R12, R12 ;  /* 0x0000000c000c7311 */ /* 0x000e64000030d800 */
[----:B-1----:R-:W-:-:S05]  /*3950*/  IADD3 R12, P1, PT, R12, R0, RZ ;  /* 0x000000000c0c7210 */ /* 0x002fca0007f3e0ff */
[----:B------:R-:W-:Y:S01]  /*3960*/  IMAD.X R13, R13, 0x1, R2, P1 ;  /* 0x000000010d0d7824 */ /* 0x000fe200008e0602 */
[----:B------:R-:W-:Y:S01]  /*3970*/  SHF.R.U32.HI R27, RZ, 0x2, R6 ;  /* 0x00000002ff1b7819 */ /* 0x000fe20000011606 */
[----:B--2---:R1:W-:Y:S04]  /*3980*/  STG.E.U8 desc[UR10][R10.64+0x1], R19 ;  /* 0x000001130a007986 */ /* 0x0043e8000c10110a */
[----:B0-----:R0:W2:Y:S01]  /*3990*/  LDG.E.U8 R25, desc[UR10][R12.64] ;  /* 0x0000000a0c197981 */ /* 0x0010a2000c1e1100 */
[----:B------:R-:W-:Y:S01]  /*39a0*/  LOP3.LUT R27, R27, R6, RZ, 0x3c, !PT ;  /* 0x000000061b1b7212 */ /* 0x000fe200078e3cff */
[----:B------:R-:W-:Y:S01]  /*39b0*/  IMAD.SHL.U32 R6, R9, 0x10, RZ ;  /* 0x0000001009067824 */ /* 0x000fe200078e00ff */
[----:B------:R-:W-:Y:S01]  /*39c0*/  IADD3 R18, P1, PT, R23, R4, RZ ;  /* 0x0000000417127210 */ /* 0x000fe20007f3e0ff */
[----:B------:R-:W-:-:S02]  /*39d0*/  VIADD R8, R8, 0x161f14 ;  /* 0x00161f1408087836 */ /* 0x000fc40000000000 */
[----:B------:R-:W-:Y:S02]  /*39e0*/  IMAD.SHL.U32 R20, R27, 0x2, RZ ;  /* 0x000000021b147824 */ /* 0x000fe400078e00ff */
[----:B-1----:R-:W-:-:S03]  /*39f0*/  IMAD.X R19, R21, 0x1, R3, P1 ;  /* 0x0000000115137824 */ /* 0x002fc600008e0603 */
[----:B------:R-:W-:-:S04]  /*3a00*/  LOP3.LUT R6, R27, R20, R6, 0x96, !PT ;  /* 0x000000141b067212 */ /* 0x000fc800078e9606 */
[----:B------:R-:W-:-:S05]  /*3a10*/  LOP3.LUT R11, R6, R9, RZ, 0x3c, !PT ;  /* 0x00000009060b7212 */ /* 0x000fca00078e3cff */
[----:B------:R-:W-:-:S05]  /*3a20*/  IMAD.IADD R6, R11, 0x1, R8 ;  /* 0x000000010b067824 */ /* 0x000fca00078e0208 */
[----:B------:R-:W-:-:S05]  /*3a30*/  I2FP.F32.U32 R6, R6 ;  /* 0x0000000600067245 */ /* 0x000fca0000201000 */
[----:B------:R-:W-:-:S04]  /*3a40*/  FFMA R6, R6, R7, 1.1641532182693481445e-10 ;  /* 0x2f00000006067423 */ /* 0x000fc80000000007 */
[----:B0-----:R-:W0:Y:S02]  /*3a50*/  F2F.F64.F32 R12, R6 ;  /* 0x00000006000c7310 */ /* 0x001e240000201800 */
[----:B0-----:R-:W-:-:S10]  /*3a60*/  DFMA R12, R12, UR6, RZ ;  /* 0x000000060c0c7c2b */ /* 0x001fd400080000ff */
[----:B------:R-:W0:Y:S02]  /*3a70*/  F2I.U64.F64.TRUNC R12, R12 ;  /* 0x0000000c000c7311 */ /* 0x000e24000030d800 */
[----:B0-----:R-:W-:-:S05]  /*3a80*/  IADD3 R12, P2, PT, R12, R0, RZ ;  /* 0x000000000c0c7210 */ /* 0x001fca0007f5e0ff */
[----:B------:R-:W-:Y:S01]  /*3a90*/  IMAD.X R13, R13, 0x1, R2, P2 ;  /* 0x000000010d0d7824 */ /* 0x000fe200010e0602 */
[----:B--2---:R-:W-:Y:S04]  /*3aa0*/  STG.E.U8 desc[UR10][R18.64+0x2], R25 ;  /* 0x0000021912007986 */ /* 0x004fe8000c10110a */
[----:B------:R0:W2:Y:S01]  /*3ab0*/  LDG.E.U8 R27, desc[UR10][R12.64] ;  /* 0x0000000a0c1b7981 */ /* 0x0000a2000c1e1100 */
[----:B------:R-:W-:Y:S01]  /*3ac0*/  IADD3 R23, P1, P2, R4, 0x2, R18 ;  /* 0x0000000204177810 */ /* 0x000fe20007a3e012 */
[----:B------:R-:W-:Y:S02]  /*3ad0*/  IMAD.MOV.U32 R22, RZ, RZ, R5 ;  /* 0x000000ffff167224 */ /* 0x000fe400078e0005 */
[----:B------:R-:W-:Y:S01]  /*3ae0*/  IMAD.MOV.U32 R6, RZ, RZ, R9 ;  /* 0x000000ffff067224 */ /* 0x000fe200078e0009 */
[----:B------:R-:W-:Y:S01]  /*3af0*/  IADD3.X R21, PT, PT, R3, RZ, R19, P1, P2 ;  /* 0x000000ff03157210 */ /* 0x000fe20000fe4413 */
[----:B------:R-:W-:Y:S01]  /*3b00*/  IMAD.MOV.U32 R10, RZ, RZ, R9 ;  /* 0x000000ffff0a7224 */ /* 0x000fe200078e0009 */
[----:B------:R-:W-:Y:S01]  /*3b10*/  IADD3 R23, P1, PT, R23, 0x2, RZ ;  /* 0x0000000217177810 */ /* 0x000fe20007f3e0ff */
[----:B0-----:R-:W-:-:S04]  /*3b20*/  IMAD.MOV.U32 R12, RZ, RZ, R8 ;  /* 0x000000ffff0c7224 */ /* 0x001fc800078e0008 */
[----:B------:R-:W-:Y:S01]  /*3b30*/  IMAD.X R21, RZ, RZ, R21, P1 ;  /* 0x000000ffff157224 */ /* 0x000fe200008e0615 */
[----:B--2---:R0:W-:Y:S02]  /*3b40*/  STG.E.U8 desc[UR10][R18.64+0x3], R27 ;  /* 0x0000031b12007986 */ /* 0x0041e4000c10110a */
[----:B0-----:R-:W-:Y:S02]  /*3b50*/  IMAD.MOV.U32 R19, RZ, RZ, R14 ;  /* 0x000000ffff137224 */ /* 0x001fe400078e000e */
[----:B------:R-:W-:-:S07]  /*3b60*/  IMAD.MOV.U32 R18, RZ, RZ, R15 ;  /* 0x000000ffff127224 */ /* 0x000fce00078e000f */
.L_x_13:
[----:B------:R-:W-:Y:S02]  /*3b70*/  IMAD.MOV.U32 R13, RZ, RZ, R5 ;  /* 0x000000ffff0d7224 */ /* 0x000fe400078e0005 */
[----:B------:R-:W-:Y:S01]  /*3b80*/  IMAD.MOV.U32 R20, RZ, RZ, R23 ;  /* 0x000000ffff147224 */ /* 0x000fe200078e0017 */
[----:B------:R-:W-:Y:S06]  /*3b90*/  @P0 BRA `(.L_x_12) ;  /* 0x00000000009c0947 */ /* 0x000fec0003800000 */
        /* <DEDUP_REMOVED lines=10> */
[----:B------:R-:W-:-:S06]  /*3c40*/  FFMA R12, R12, R7, 1.1641532182693481445e-10 ;  /* 0x2f0000000c0c7423 */ /* 0x000fcc0000000007 */
[----:B------:R-:W0:Y:S02]  /*3c50*/  F2F.F64.F32 R12, R12 ;  /* 0x0000000c000c7310 */ /* 0x000e240000201800 */
[----:B0-----:R-:W-:-:S10]  /*3c60*/  DFMA R14, R12, UR6, RZ ;  /* 0x000000060c0e7c2b */ /* 0x001fd400080000ff */
[----:B------:R-:W0:Y:S02]  /*3c70*/  F2I.U64.F64.TRUNC R14, R14 ;  /* 0x0000000e000e7311 */ /* 0x000e24000030d800 */
[----:B0-----:R-:W-:-:S05]  /*3c80*/  IADD3 R22, P0, PT, R14, R0, RZ ;  /* 0x000000000e167210 */ /* 0x001fca0007f1e0ff */
[----:B------:R-:W-:-:S05]  /*3c90*/  IMAD.X R23, R15, 0x1, R2, P0 ;  /* 0x000000010f177824 */ /* 0x000fca00000e0602 */
[----:B------:R0:W2:Y:S01]  /*3ca0*/  LDG.E.U8 R5, desc[UR10][R22.64] ;  /* 0x0000000a16057981 */ /* 0x0000a2000c1e1100 */
[----:B------:R-:W-:Y:S01]  /*3cb0*/  SHF.R.U32.HI R24, RZ, 0x2, R19 ;  /* 0x00000002ff187819 */ /* 0x000fe20000011613 */
[----:B------:R-:W-:Y:S02]  /*3cc0*/  IMAD.SHL.U32 R9, R10, 0x10, RZ ;  /* 0x000000100a097824 */ /* 0x000fe400078e00ff */
[----:B------:R-:W-:Y:S01]  /*3cd0*/  VIADD R12, R8, 0xb0f8a ;  /* 0x000b0f8a080c7836 */ /* 0x000fe20000000000 */
[----:B------:R-:W-:-:S05]  /*3ce0*/  LOP3.LUT R24, R24, R19, RZ, 0x3c, !PT ;  /* 0x0000001318187212 */ /* 0x000fca00078e3cff */
[----:B------:R-:W-:-:S05]  /*3cf0*/  IMAD.SHL.U32 R13, R24, 0x2, RZ ;  /* 0x00000002180d7824 */ /* 0x000fca00078e00ff */
[----:B------:R-:W-:-:S04]  /*3d00*/  LOP3.LUT R9, R24, R13, R9, 0x96, !PT ;  /* 0x0000000d18097212 */ /* 0x000fc800078e9609 */
[----:B------:R-:W-:-:S05]  /*3d10*/  LOP3.LUT R9, R9, R10, RZ, 0x3c, !PT ;  /* 0x0000000a09097212 */ /* 0x000fca00078e3cff */
[----:B------:R-:W-:-:S05]  /*3d20*/  IMAD.IADD R8, R9, 0x1, R12 ;  /* 0x0000000109087824 */ /* 0x000fca00078e020c */
[----:B------:R-:W-:-:S05]  /*3d30*/  I2FP.F32.U32 R8, R8 ;  /* 0x0000000800087245 */ /* 0x000fca0000201000 */
[----:B------:R-:W-:-:S04]  /*3d40*/  FFMA R8, R8, R7, 1.1641532182693481445e-10 ;  /* 0x2f00000008087423 */ /* 0x000fc80000000007 */
[----:B------:R-:W0:Y:S02]  /*3d50*/  F2F.F64.F32 R14, R8 ;  /* 0x00000008000e7310 */ /* 0x000e240000201800 */
[----:B0-----:R-:W-:-:S10]  /*3d60*/  DFMA R22, R14, UR6, RZ ;  /* 0x000000060e167c2b */ /* 0x001fd400080000ff */
[----:B------:R-:W0:Y:S02]  /*3d70*/  F2I.U64.F64.TRUNC R22, R22 ;  /* 0x0000001600167311 */ /* 0x000e24000030d800 */
[----:B0-----:R-:W-:-:S05]  /*3d80*/  IADD3 R24, P0, PT, R22, R0, RZ ;  /* 0x0000000016187210 */ /* 0x001fca0007f1e0ff */
[----:B------:R-:W-:Y:S01]  /*3d90*/  IMAD.X R25, R23, 0x1, R2, P0 ;  /* 0x0000000117197824 */ /* 0x000fe200000e0602 */
[----:B--2---:R0:W-:Y:S05]  /*3da0*/  STG.E.U8 desc[UR10][R20.64], R5 ;  /* 0x0000000514007986 */ /* 0x0041ea000c10110a */
[----:B------:R-:W2:Y:S01]  /*3db0*/  LDG.E.U8 R25, desc[UR10][R24.64] ;  /* 0x0000000a18197981 */ /* 0x000ea2000c1e1100 */
[----:B------:R-:W-:Y:S02]  /*3dc0*/  IMAD.MOV.U32 R15, RZ, RZ, R11 ;  /* 0x000000ffff0f7224 */ /* 0x000fe400078e000b */
[----:B------:R-:W-:Y:S02]  /*3dd0*/  IMAD.MOV.U32 R13, RZ, RZ, R18 ;  /* 0x000000ffff0d7224 */ /* 0x000fe400078e0012 */
[----:B------:R-:W-:-:S02]  /*3de0*/  IMAD.MOV.U32 R14, RZ, RZ, R6 ;  /* 0x000000ffff0e7224 */ /* 0x000fc400078e0006 */
[----:B------:R-:W-:Y:S01]  /*3df0*/  IMAD.MOV.U32 R11, RZ, RZ, R9 ;  /* 0x000000ffff0b7224 */ /* 0x000fe200078e0009 */
[----:B--2---:R0:W-:Y:S06]  /*3e00*/  STG.E.U8 desc[UR10][R20.64+0x1], R25 ;  /* 0x0000011914007986 */ /* 0x0041ec000c10110a */
.L_x_12:
[----:B------:R-:W1:Y:S01]  /*3e10*/  LDC.64 R18, c[0x0][0x388] ;  /* 0x0000e200ff127b82 */ /* 0x000e620000000a00 */
[----:B------:R-:W-:Y:S01]  /*3e20*/  UIADD3 UR4, UP0, UPT, UR4, 0x1, URZ ;  /* 0x0000000104047890 */ /* 0x000fe2000ff1e0ff */
[----:B0-----:R-:W-:Y:S01]  /*3e30*/  IADD3 R5, P1, PT, R4, 0x2, RZ ;  /* 0x0000000204057810 */ /* 0x001fe20007f3e0ff */
[----:B------:R-:W-:Y:S02]  /*3e40*/  IMAD.MOV.U32 R6, RZ, RZ, R0 ;  /* 0x000000ffff067224 */ /* 0x000fe400078e0000 */
[----:B------:R-:W-:Y:S01]  /*3e50*/  UIADD3.X UR5, UPT, UPT, URZ, UR5, URZ, UP0, !UPT ;  /* 0x00000005ff057290 */ /* 0x000fe200087fe4ff */
[----:B------:R-:W-:Y:S02]  /*3e60*/  IMAD.MOV.U32 R7, RZ, RZ, R2 ;  /* 0x000000ffff077224 */ /* 0x000fe400078e0002 */
[----:B------:R-:W-:Y:S02]  /*3e70*/  IMAD.X R9, RZ, RZ, R3, P1 ;  /* 0x000000ffff097224 */ /* 0x000fe400008e0603 */
[----:B------:R-:W-:-:S04]  /*3e80*/  IMAD.WIDE.U32 R6, R5, R16, R6 ;  /* 0x0000001005067225 */ /* 0x000fc800078e0006 */
[----:B------:R-:W-:Y:S01]  /*3e90*/  IMAD R16, R9, R16, RZ ;  /* 0x0000001009107224 */ /* 0x000fe200078e02ff */
[----:B------:R-:W-:-:S03]  /*3ea0*/  IADD3 R0, P1, PT, R6, 0x2, RZ ;  /* 0x0000000206007810 */ /* 0x000fc60007f3e0ff */
[----:B------:R-:W-:-:S04]  /*3eb0*/  IMAD R5, R5, R17, R16 ;  /* 0x0000001105057224 */ /* 0x000fc800078e0210 */
[----:B------:R-:W-:Y:S01]  /*3ec0*/  IMAD.X R2, R5, 0x1, R7, P1 ;  /* 0x0000000105027824 */ /* 0x000fe200008e0607 */
[----:B-1----:R-:W-:-:S04]  /*3ed0*/  ISETP.NE.U32.AND P0, PT, R18, UR4, PT ;  /* 0x0000000412007c0c */ /* 0x002fc8000bf05070 */
[----:B------:R-:W-:-:S13]  /*3ee0*/  ISETP.NE.AND.EX P0, PT, R19, UR5, PT, P0 ;  /* 0x0000000513007c0c */ /* 0x000fda000bf05300 */
[----:B------:R-:W-:Y:S05]  /*3ef0*/  @!P0 EXIT ;  /* 0x000000000000894d */ /* 0x000fea0003800000 */
[----:B------:R-:W-:Y:S05]  /*3f00*/  BRA `(.L_x_14) ;  /* 0xffffffe800607947 */ /* 0x000fea000383ffff */
.L_x_15:
[----:B------:R-:W-:-:S00]  /*3f10*/  BRA `(.L_x_15) ;  /* 0xfffffffc00fc7947 */ /* 0x000fc0000383ffff */
[----:B------:R-:W-:-:S00]  /*3f20*/  NOP ;  /* 0x0000000000007918 */ /* 0x000fc00000000000 */
        /* <DEDUP_REMOVED lines=13> */
.L_x_25:


//--------------------- .text._Z16init_rand_statesP17curandStateXORWOWm --------------------------
	.section	.text._Z16init_rand_statesP17curandStateXORWOWm,"ax",@progbits
	.align	128
        .global         _Z16init_rand_statesP17curandStateXORWOWm
        .type           _Z16init_rand_statesP17curandStateXORWOWm,@function
        .size           _Z16init_rand_statesP17curandStateXORWOWm,(.L_x_26 - _Z16init_rand_statesP17curandStateXORWOWm)
        .other          _Z16init_rand_statesP17curandStateXORWOWm,@"STO_CUDA_ENTRY STV_DEFAULT"
_Z16init_rand_statesP17curandStateXORWOWm:
.text._Z16init_rand_statesP17curandStateXORWOWm:
[----:B------:R-:W-:Y:S01]  /*0000*/  LDC R1, c[0x0][0x37c] ;  /* 0x0000df00ff017b82 */ /* 0x000fe20000000800 */
[----:B------:R-:W0:Y:S07]  /*0010*/  S2R R13, SR_TID.X ;  /* 0x00000000000d7919 */ /* 0x000e2e0000002100 */
[----:B------:R-:W1:Y:S01]  /*0020*/  LDC.64 R2, c[0x0][0x388] ;  /* 0x0000e200ff027b82 */ /* 0x000e620000000a00 */
[----:B------:R-:W2:Y:S01]  /*0030*/  LDCU.64 UR4, c[0x0][0x358] ;  /* 0x00006b00ff0477ac */ /* 0x000ea20008000a00 */
[----:B------:R-:W-:Y:S06]  /*0040*/  BSSY.RECONVERGENT B0, `(.L_x_16) ;  /* 0x00000e5000007945 */ /* 0x000fec0003800200 */
[----:B------:R-:W0:Y:S08]  /*0050*/  S2UR UR6, SR_CTAID.X ;  /* 0x00000000000679c3 */ /* 0x000e300000002500 */
[----:B------:R-:W0:Y:S08]  /*0060*/  LDC R4, c[0x0][0x360] ;  /* 0x0000d800ff047b82 */ /* 0x000e300000000800 */
[----:B------:R-:W3:Y:S01]  /*0070*/  LDC.64 R6, c[0x0][0x380] ;  /* 0x0000e000ff067b82 */ /* 0x000ee20000000a00 */
[----:B-1----:R-:W-:-:S02]  /*0080*/  LOP3.LUT R0, R2, 0xaad26b49, RZ, 0x3c, !PT ;  /* 0xaad26b4902007812 */ /* 0x002fc400078e3cff */
[----:B------:R-:W-:-:S03]  /*0090*/  LOP3.LUT R2, R3, 0xf7dcefdd, RZ, 0x3c, !PT ;  /* 0xf7dcefdd03027812 */ /* 0x000fc600078e3cff */
[----:B------:R-:W-:Y:S02]  /*00a0*/  IMAD R0, R0, 0x4182bed5, RZ ;  /* 0x4182bed500007824 */ /* 0x000fe400078e02ff */
[----:B------:R-:W-:Y:S02]  /*00b0*/  IMAD R3, R2, -0x658354e5, RZ ;  /* 0x9a7cab1b02037824 */ /* 0x000fe400078e02ff */
[C---:B------:R-:W-:Y:S01]  /*00c0*/  VIADD R5, R0.reuse, 0x75bcd15 ;  /* 0x075bcd1500057836 */ /* 0x040fe20000000000 */
[C---:B------:R-:W-:Y:S01]  /*00d0*/  LOP3.LUT R8, R0.reuse, 0x159a55e5, RZ, 0x3c, !PT ;  /* 0x159a55e500087812 */ /* 0x040fe200078e3cff */
[----:B------:R-:W-:Y:S01]  /*00e0*/  VIADD R11, R0, 0x583f19 ;  /* 0x00583f19000b7836 */ /* 0x000fe20000000000 */
[C---:B------:R-:W-:Y:S01]  /*00f0*/  LOP3.LUT R10, R3.reuse, 0x5491333, RZ, 0x3c, !PT ;  /* 0x05491333030a7812 */ /* 0x040fe200078e3cff */
[----:B------:R-:W-:Y:S02]  /*0100*/  VIADD R9, R3, 0x1f123bb5 ;  /* 0x1f123bb503097836 */ /* 0x000fe40000000000 */
[----:B0-----:R-:W-:Y:S01]  /*0110*/  IMAD R13, R4, UR6, R13 ;  /* 0x00000006040d7c24 */ /* 0x001fe2000f8e020d */
[----:B------:R-:W-:-:S04]  /*0120*/  IADD3 R4, PT, PT, R0, 0x64f0c9, R3 ;  /* 0x0064f0c900047810 */ /* 0x000fc80007ffe003 */
[C---:B------:R-:W-:Y:S01]  /*0130*/  ISETP.NE.AND P0, PT, R13.reuse, RZ, PT ;  /* 0x000000ff0d00720c */ /* 0x040fe20003f05270 */
[----:B---3--:R-:W-:-:S05]  /*0140*/  IMAD.WIDE R6, R13, 0x30, R6 ;  /* 0x000000300d067825 */ /* 0x008fca00078e0206 */
[----:B--2---:R0:W-:Y:S04]  /*0150*/  STG.E.64 desc[UR4][R6.64], R4 ;  /* 0x0000000406007986 */ /* 0x0041e8000c101b04 */
[----:B------:R0:W-:Y:S04]  /*0160*/  STG.E.64 desc[UR4][R6.64+0x8], R8 ;  /* 0x0000080806007986 */ /* 0x0001e8000c101b04 */
[----:B------:R0:W-:Y:S01]  /*0170*/  STG.E.64 desc[UR4][R6.64+0x10], R10 ;  /* 0x0000100a06007986 */ /* 0x0001e2000c101b04 */
[----:B------:R-:W-:Y:S05]  /*0180*/  @!P0 BRA `(.L_x_17) ;  /* 0x0000000c00408947 */ /* 0x000fea0003800000 */
[----:B------:R-:W-:Y:S01]  /*0190*/  SHF.R.S32.HI R0, RZ, 0x1f, R13 ;  /* 0x0000001fff007819 */ /* 0x000fe2000001140d */
[----:B------:R-:W-:-:S07]  /*01a0*/  IMAD.MOV.U32 R12, RZ, RZ, RZ ;  /* 0x000000ffff0c7224 */ /* 0x000fce00078e00ff */
.L_x_23:
[----:B-1----:R-:W-:Y:S01]  /*01b0*/  LOP3.LUT R2, R13, 0x3, RZ, 0xc0, !PT ;  /* 0x000000030d027812 */ /* 0x002fe200078ec0ff */
[----:B------:R-:W-:Y:S03]  /*01c0*/  BSSY.RECONVERGENT B1, `(.L_x_18) ;  /* 0x00000c6000017945 */ /* 0x000fe60003800200 */
[----:B------:R-:W-:-:S04]  /*01d0*/  ISETP.NE.U32.AND P0, PT, R2, RZ, PT ;  /* 0x000000ff0200720c */ /* 0x000fc80003f05070 */
[----:B------:R-:W-:-:S13]  /*01e0*/  ISETP.NE.AND.EX P0, PT, RZ, RZ, PT, P0 ;  /* 0x000000ffff00720c */ /* 0x000fda0003f05300 */
[----:B------:R-:W-:Y:S05]  /*01f0*/  @!P0 BRA `(.L_x_19) ;  /* 0x0000000c00088947 */ /* 0x000fea0003800000 */
[----:B0-----:R-:W0:Y:S01]  /*0200*/  LDC.64 R8, c[0x4][RZ] ;  /* 0x01000000ff087b82 */ /* 0x001e220000000a00 */
[----:B------:R-:W-:Y:S02]  /*0210*/  IMAD.MOV.U32 R14, RZ, RZ, RZ ;  /* 0x000000ffff0e7224 */ /* 0x000fe400078e00ff */
[----:B0-----:R-:W-:-:S07]  /*0220*/  IMAD.WIDE.U32 R8, R12, 0xc80, R8 ;  /* 0x00000c800c087825 */ /* 0x001fce00078e0008 */
.L_x_22:
[----:B-1----:R-:W-:Y:S01]  /*0230*/  IMAD.MOV.U32 R15, RZ, RZ, RZ ;  /* 0x000000ffff0f7224 */ /* 0x002fe200078e00ff */
[----:B------:R-:W-:Y:S01]  /*0240*/  CS2R R2, SRZ ;  /* 0x0000000000027805 */ /* 0x000fe2000001ff00 */
[----:B------:R-:W-:Y:S01]  /*0250*/  IMAD.MOV.U32 R17, RZ, RZ, RZ ;  /* 0x000000ffff117224 */ /* 0x000fe200078e00ff */
[----:B------:R-:W-:-:S07]  /*0260*/  CS2R R4, SRZ ;  /* 0x0000000000047805 */ /* 0x000fce000001ff00 */
.L_x_21:
[----:B------:R-:W-:-:S05]  /*0270*/  IMAD.WIDE.U32 R10, R17, 0x4, R6 ;  /* 0x00000004110a7825 */ /* 0x000fca00078e0006 */
[----:B------:R0:W5:Y:S01]  /*0280*/  LDG.E R16, desc[UR4][R10.64+0x4] ;  /* 0x000004040a107981 */ /* 0x000162000c1e1900 */
[----:B------:R-:W-:-:S07]  /*0290*/  IMAD.MOV.U32 R19, RZ, RZ, RZ ;  /* 0x000000ffff137224 */ /* 0x000fce00078e00ff */
.L_x_20:
[----:B-----5:R-:W-:Y:S01]  /*02a0*/  SHF.R.U32.HI R24, RZ, R19, R16 ;  /* 0x00000013ff187219 */ /* 0x020fe20000011610 */
[----:B0-----:R-:W-:-:S03]  /*02b0*/  IMAD.SHL.U32 R10, R17, 0x20, RZ ;  /* 0x00000020110a7824 */ /* 0x001fc600078e00ff */
[----:B------:R-:W-:Y:S01]  /*02c0*/  LOP3.LUT R11, R24, 0x1, RZ, 0xc0, !PT ;  /* 0x00000001180b7812 */ /* 0x000fe200078ec0ff */
[----:B------:R-:W-:-:S03]  /*02d0*/  IMAD.IADD R10, R10, 0x1, R19 ;  /* 0x000000010a0a7824 */ /* 0x000fc600078e0213 */
[----:B------:R-:W-:Y:S01]  /*02e0*/  ISETP.NE.U32.AND P0, PT, R11, 0x1, PT ;  /* 0x000000010b00780c */ /* 0x000fe20003f05070 */
[----:B------:R-:W-:-:S03]  /*02f0*/  IMAD R11, R10, 0x5, RZ ;  /* 0x000000050a0b7824 */ /* 0x000fc600078e02ff */
[----:B------:R-:W-:Y:S01]  /*0300*/  R2P PR, R24, 0x7e ;  /* 0x0000007e18007804 */ /* 0x000fe20000000000 */
[----:B------:R-:W-:-:S08]  /*0310*/  IMAD.WIDE.U32 R10, R11, 0x4, R8 ;  /* 0x000000040b0a7825 */ /* 0x000fd000078e0008 */
[----:B------:R-:W2:Y:S04]  /*0320*/  @!P0 LDG.E R18, desc[UR4][R10.64] ;  /* 0x000000040a128981 */ /* 0x000ea8000c1e1900 */
[----:B------:R-:W3:Y:S04]  /*0330*/  @!P0 LDG.E R20, desc[UR4][R10.64+0x10] ;  /* 0x000010040a148981 */ /* 0x000ee8000c1e1900 */
[----:B------:R-:W4:Y:S04]  /*0340*/  @P1 LDG.E R22, desc[UR4][R10.64+0x14] ;  /* 0x000014040a161981 */ /* 0x000f28000c1e1900 */
[----:B------:R-:W4:Y:S04]  /*0350*/  @P2 LDG.E R26, desc[UR4][R10.64+0x28] ;  /* 0x000028040a1a2981 */ /* 0x000f28000c1e1900 */
[----:B------:R-:W4:Y:S04]  /*0360*/  @!P0 LDG.E R21, desc[UR4][R10.64+0x4] ;  /* 0x000004040a158981 */ /* 0x000f28000c1e1900 */
[----:B------:R-:W4:Y:S04]  /*0370*/  @!P0 LDG.E R23, desc[UR4][R10.64+0xc] ;  /* 0x00000c040a178981 */ /* 0x000f28000c1e1900 */
[----:B------:R-:W4:Y:S04]  /*0380*/  @P1 LDG.E R25, desc[UR4][R10.64+0x18] ;  /* 0x000018040a191981 */ /* 0x000f28000c1e1900 */
[----:B------:R-:W4:Y:S04]  /*0390*/  @P3 LDG.E R28, desc[UR4][R10.64+0x3c] ;  /* 0x00003c040a1c3981 */ /* 0x000f28000c1e1900 */
[----:B------:R-:W4:Y:S01]  /*03a0*/  @P6 LDG.E R27, desc[UR4][R10.64+0x7c] ;  /* 0x00007c040a1b6981 */ /* 0x000f22000c1e1900 */
[----:B--2---:R-:W-:-:S03]  /*03b0*/  @!P0 LOP3.LUT R15, R15, R18, RZ, 0x3c, !PT ;  /* 0x000000120f0f8212 */ /* 0x004fc600078e3cff */
[----:B------:R-:W2:Y:S01]  /*03c0*/  @!P0 LDG.E R18, desc[UR4][R10.64+0x8] ;  /* 0x000008040a128981 */ /* 0x000ea2000c1e1900 */
[----:B---3--:R-:W-:-:S03]  /*03d0*/  @!P0 LOP3.LUT R3, R3, R20, RZ, 0x3c, !PT ;  /* 0x0000001403038212 */ /* 0x008fc600078e3cff */
[----:B------:R-:W3:Y:S01]  /*03e0*/  @P1 LDG.E R20, desc[UR4][R10.64+0x24] ;  /* 0x000024040a141981 */ /* 0x000ee2000c1e1900 */
[----:B----4-:R-:W-:-:S03]  /*03f0*/  @P1 LOP3.LUT R15, R15, R22, RZ, 0x3c, !PT ;  /* 0x000000160f0f1212 */ /* 0x010fc600078e3cff */
[----:B------:R-:W4:Y:S01]  /*0400*/  @P2 LDG.E R22, desc[UR4][R10.64+0x38] ;  /* 0x000038040a162981 */ /* 0x000f22000c1e1900 */
[----:B------:R-:W-:-:S03]  /*0410*/  @P2 LOP3.LUT R15, R15, R26, RZ, 0x3c, !PT ;  /* 0x0000001a0f0f2212 */ /* 0x000fc600078e3cff */
[----:B------:R-:W4:Y:S01]  /*0420*/  @P4 LDG.E R26, desc[UR4][R10.64+0x50] ;  /* 0x000050040a1a4981 */ /* 0x000f22000c1e1900 */
[----:B------:R-:W-:-:S03]  /*0430*/  @!P0 LOP3.LUT R4, R4, R21, RZ, 0x3c, !PT ;  /* 0x0000001504048212 */ /* 0x000fc600078e3cff */
[----:B------:R-:W4:Y:S01]  /*0440*/  @P1 LDG.E R21, desc[UR4][R10.64+0x20] ;  /* 0x000020040a151981 */ /* 0x000f22000c1e1900 */
[----:B------:R-:W-:-:S03]  /*0450*/  @!P0 LOP3.LUT R2, R2, R23, RZ, 0x3c, !PT ;  /* 0x0000001702028212 */ /* 0x000fc600078e3cff */
[----:B------:R-:W4:Y:S01]  /*0460*/  @P2 LDG.E R23, desc[UR4][R10.64+0x2c] ;  /* 0x00002c040a172981 */ /* 0x000f22000c1e1900 */
[----:B------:R-:W-:-:S03]  /*0470*/  @P1 LOP3.LUT R4, R4, R25, RZ, 0x3c, !PT ;  /* 0x0000001904041212 */ /* 0x000fc600078e3cff */
[----:B------:R-:W4:Y:S01]  /*0480*/  @P2 LDG.E R25, desc[UR4][R10.64+0x34] ;  /* 0x000034040a192981 */ /* 0x000f22000c1e1900 */
[----:B--2---:R-:W-:-:S03]  /*0490*/  @!P0 LOP3.LUT R5, R5, R18, RZ, 0x3c, !PT ;  /* 0x0000001205058212 */ /* 0x004fc600078e3cff */
[----:B------:R-:W2:Y:S01]  /*04a0*/  @P1 LDG.E R18, desc[UR4][R10.64+0x1c] ;  /* 0x00001c040a121981 */ /* 0x000ea2000c1e1900 */
[----:B---3--:R-:W-:-:S03]  /*04b0*/  @P1 LOP3.LUT R3, R3, R20, RZ, 0x3c, !PT ;  /* 0x0000001403031212 */ /* 0x008fc600078e3cff */
[----:B------:R-:W3:Y:S01]  /*04c0*/  @P2 LDG.E R20, desc[UR4][R10.64+0x30] ;  /* 0x000030040a142981 */ /* 0x000ee2000c1e1900 */
[----:B----4-:R-:W-:-:S03]  /*04d0*/  @P2 LOP3.LUT R3, R3, R22, RZ, 0x3c, !PT ;  /* 0x0000001603032212 */ /* 0x010fc600078e3cff */
[----:B------:R-:W4:Y:S01]  /*04e0*/  @P3 LDG.E R22, desc[UR4][R10.64+0x4c] ;  /* 0x00004c040a163981 */ /* 0x000f22000c1e1900 */
[----:B------:R-:W-:-:S04]  /*04f0*/  @P3 LOP3.LUT R15, R15, R28, RZ, 0x3c, !PT ;  /* 0x0000001c0f0f3212 */ /* 0x000fc800078e3cff */
[----:B------:R-:W-:Y:S02]  /*0500*/  @P4 LOP3.LUT R15, R15, R26, RZ, 0x3c, !PT ;  /* 0x0000001a0f0f4212 */ /* 0x000fe400078e3cff */
[----:B------:R-:W-:Y:S01]  /*0510*/  @P1 LOP3.LUT R2, R2, R21, RZ, 0x3c, !PT ;  /* 0x0000001502021212 */ /* 0x000fe200078e3cff */
[----:B------:R-:W4:Y:S04]  /*0520*/  @P5 LDG.E R26, desc[UR4][R10.64+0x64] ;  /* 0x000064040a1a5981 */ /* 0x000f28000c1e1900 */
[----:B------:R-:W4:Y:S01]  /*0530*/  @P3 LDG.E R21, desc[UR4][R10.64+0x40] ;  /* 0x000040040a153981 */ /* 0x000f22000c1e1900 */
[----:B------:R-:W-:Y:S02]  /*0540*/  @P2 LOP3.LUT R4, R4, R23, RZ, 0x3c, !PT ;  /* 0x0000001704042212 */ /* 0x000fe400078e3cff */
[----:B------:R-:W-:Y:S01]  /*0550*/  @P2 LOP3.LUT R2, R2, R25, RZ, 0x3c, !PT ;  /* 0x0000001902022212 */ /* 0x000fe200078e3cff */
[----:B------:R-:W4:Y:S04]  /*0560*/  @P3 LDG.E R23, desc[UR4][R10.64+0x48] ;  /* 0x000048040a173981 */ /* 0x000f28000c1e1900 */
[----:B------:R-:W4:Y:S01]  /*0570*/  @P4 LDG.E R25, desc[UR4][R10.64+0x54] ;  /* 0x000054040a194981 */ /* 0x000f22000c1e1900 */
[----:B--2---:R-:W-:-:S03]  /*0580*/  @P1 LOP3.LUT R5, R5, R18, RZ, 0x3c, !PT ;  /* 0x0000001205051212 */ /* 0x004fc600078e3cff */
[----:B------:R-:W2:Y:S01]  /*0590*/  @P3 LDG.E R18, desc[UR4][R10.64+0x44] ;  /* 0x000044040a123981 */ /* 0x000ea2000c1e1900 */
[----:B---3--:R-:W-:-:S03]  /*05a0*/  @P2 LOP3.LUT R5, R5, R20, RZ, 0x3c, !PT ;  /* 0x0000001405052212 */ /* 0x008fc600078e3cff */
[----:B------:R-:W3:Y:S01]  /*05b0*/  @P4 LDG.E R20, desc[UR4][R10.64+0x58] ;  /* 0x000058040a144981 */ /* 0x000ee2000c1e1900 */
[----:B----4-:R-:W-:-:S03]  /*05c0*/  @P3 LOP3.LUT R3, R3, R22, RZ, 0x3c, !PT ;  /* 0x0000001603033212 */ /* 0x010fc600078e3cff */
[----:B------:R-:W4:Y:S01]  /*05d0*/  @P4 LDG.E R22, desc[UR4][R10.64+0x60] ;  /* 0x000060040a164981 */ /* 0x000f22000c1e1900 */
[----:B------:R-:W-:Y:S02]  /*05e0*/  LOP3.LUT P0, RZ, R24, 0x80, RZ, 0xc0, !PT ;  /* 0x0000008018ff7812 */ /* 0x000fe4000780c0ff */
[----:B------:R-:W-:Y:S02]  /*05f0*/  @P5 LOP3.LUT R15, R15, R26, RZ, 0x3c, !PT ;  /* 0x0000001a0f0f5212 */ /* 0x000fe400078e3cff */
[----:B------:R-:W4:Y:S01]  /*0600*/  @P6 LDG.E R26, desc[UR4][R10.64+0x78] ;  /* 0x000078040a1a6981 */ /* 0x000f22000c1e1900 */
[----:B------:R-:W-:-:S03]  /*0610*/  @P3 LOP3.LUT R4, R4, R21, RZ, 0x3c, !PT ;  /* 0x0000001504043212 */ /* 0x000fc600078e3cff */
[----:B------:R-:W4:Y:S01]  /*0620*/  @P4 LDG.E R21, desc[UR4][R10.64+0x5c] ;  /* 0x00005c040a154981 */ /* 0x000f22000c1e1900 */
[----:B------:R-:W-:-:S03]  /*0630*/  @P3 LOP3.LUT R2, R2, R23, RZ, 0x3c, !PT ;  /* 0x0000001702023212 */ /* 0x000fc600078e3cff */
[----:B------:R-:W4:Y:S01]  /*0640*/  @P5 LDG.E R23, desc[UR4][R10.64+0x68] ;  /* 0x000068040a175981 */ /* 0x000f22000c1e1900 */
[----:B------:R-:W-:-:S03]  /*0650*/  @P4 LOP3.LUT R4, R4, R25, RZ, 0x3c, !PT ;  /* 0x0000001904044212 */ /* 0x000fc600078e3cff */
[----:B------:R-:W4:Y:S01]  /*0660*/  @P5 LDG.E R25, desc[UR4][R10.64+0x70] ;  /* 0x000070040a195981 */ /* 0x000f22000c1e1900 */
[----:B--2---:R-:W-:-:S03]  /*0670*/  @P3 LOP3.LUT R5, R5, R18, RZ, 0x3c, !PT ;  /* 0x0000001205053212 */ /* 0x004fc600078e3cff */
[----:B------:R-:W2:Y:S01]  /*0680*/  @P5 LDG.E R18, desc[UR4][R10.64+0x6c] ;  /* 0x00006c040a125981 */ /* 0x000ea2000c1e1900 */
[----:B---3--:R-:W-:-:S03]  /*0690*/  @P4 LOP3.LUT R5, R5, R20, RZ, 0x3c, !PT ;  /* 0x0000001405054212 */ /* 0x008fc600078e3cff */
[----:B------:R-:W3:Y:S01]  /*06a0*/  @P5 LDG.E R20, desc[UR4][R10.64+0x74] ;  /* 0x000074040a145981 */ /* 0x000ee2000c1e1900 */
[----:B----4-:R-:W-:-:S03]  /*06b0*/  @P4 LOP3.LUT R3, R3, R22, RZ, 0x3c, !PT ;  /* 0x0000001603034212 */ /* 0x010fc600078e3cff */
[----:B------:R-:W4:Y:S01]  /*06c0*/  @P0 LDG.E R22, desc[UR4][R10.64+0x8c] ;  /* 0x00008c040a160981 */ /* 0x000f22000c1e1900 */
[----:B------:R-:W-:-:S03]  /*06d0*/  @P6 LOP3.LUT R15, R15, R26, RZ, 0x3c, !PT ;  /* 0x0000001a0f0f6212 */ /* 0x000fc600078e3cff */
        /* <DEDUP_REMOVED lines=13> */
[----:B------:R-:W-:Y:S02]  /*07b0*/  @P6 LOP3.LUT R4, R4, R27, RZ, 0x3c, !PT ;  /* 0x0000001b04046212 */ /* 0x000fe400078e3cff */
[----:B------:R-:W-:Y:S02]  /*07c0*/  @P6 LOP3.LUT R2, R2, R21, RZ, 0x3c, !PT ;  /* 0x0000001502026212 */ /* 0x000fe400078e3cff */
[----:B------:R-:W-:Y:S02]  /*07d0*/  @P0 LOP3.LUT R4, R4, R23, RZ, 0x3c, !PT ;  /* 0x0000001704040212 */ /* 0x000fe400078e3cff */
[----:B------:R-:W-:Y:S02]  /*07e0*/  @P0 LOP3.LUT R2, R2, R25, RZ, 0x3c, !PT ;  /* 0x0000001902020212 */ /* 0x000fe400078e3cff */
[----:B--2---:R-:W-:Y:S02]  /*07f0*/  @P6 LOP3.LUT R5, R5, R18, RZ, 0x3c, !PT ;  /* 0x0000001205056212 */ /* 0x004fe400078e3cff */
[----:B---3--:R-:W-:-:S02]  /*0800*/  @P6 LOP3.LUT R3, R3, R20, RZ, 0x3c, !PT ;  /* 0x0000001403036212 */ /* 0x008fc400078e3cff */
[----:B----4-:R-:W-:Y:S02]  /*0810*/  @P0 LOP3.LUT R5, R5, R22, RZ, 0x3c, !PT ;  /* 0x0000001605050212 */ /* 0x010fe400078e3cff */
[----:B------:R-:W-:Y:S02]  /*0820*/  @P0 LOP3.LUT R3, R3, R26, RZ, 0x3c, !PT ;  /* 0x0000001a03030212 */ /* 0x000fe400078e3cff */
[----:B------:R-:W-:-:S13]  /*0830*/  R2P PR, R24.B1, 0x7f ;  /* 0x0000007f18007804 */ /* 0x000fda0000001000 */
[----:B------:R-:W2:Y:S04]  /*0840*/  @P0 LDG.E R18, desc[UR4][R10.64+0xa0] ;  /* 0x0000a0040a120981 */ /* 0x000ea8000c1e1900 */
[----:B------:R-:W3:Y:S04]  /*0850*/  @P1 LDG.E R22, desc[UR4][R10.64+0xb4] ;  /* 0x0000b4040a161981 */ /* 0x000ee8000c1e1900 */
[----:B------:R-:W4:Y:S04]  /*0860*/  @P2 LDG.E R26, desc[UR4][R10.64+0xc8] ;  /* 0x0000c8040a1a2981 */ /* 0x000f28000c1e1900 */
[----:B------:R-:W4:Y:S04]  /*0870*/  @P3 LDG.E R28, desc[UR4][R10.64+0xdc] ;  /* 0x0000dc040a1c3981 */ /* 0x000f28000c1e1900 */
[----:B------:R-:W4:Y:S04]  /*0880*/  @P0 LDG.E R23, desc[UR4][R10.64+0xa4] ;  /* 0x0000a4040a170981 */ /* 0x000f28000c1e1900 */
[----:B------:R-:W4:Y:S04]  /*0890*/  @P0 LDG.E R20, desc[UR4][R10.64+0xa8] ;  /* 0x0000a8040a140981 */ /* 0x000f28000c1e1900 */
[----:B------:R-:W4:Y:S04]  /*08a0*/  @P4 LDG.E R25, desc[UR4][R10.64+0xf0] ;  /* 0x0000f0040a194981 */ /* 0x000f28000c1e1900 */
        /* <DEDUP_REMOVED lines=21> */
[----:B------:R-:W-:Y:S02]  /*0a00*/  LOP3.LUT P0, RZ, R24, 0x8000, RZ, 0xc0, !PT ;  /* 0x0000800018ff7812 */ /* 0x000fe4000780c0ff */
[----:B----4-:R-:W-:Y:S01]  /*0a10*/  @P5 LOP3.LUT R15, R15, R26, RZ, 0x3c, !PT ;  /* 0x0000001a0f0f5212 */ /* 0x010fe200078e3cff */
[----:B------:R-:W4:Y:S04]  /*0a20*/  @P3 LDG.E R24, desc[UR4][R10.64+0xe4] ;  /* 0x0000e4040a183981 */ /* 0x000f28000c1e1900 */
[----:B------:R-:W2:Y:S01]  /*0a30*/  @P6 LDG.E R26, desc[UR4][R10.64+0x118] ;  /* 0x000118040a1a6981 */ /* 0x000ea2000c1e1900 */
        /* <DEDUP_REMOVED lines=8> */
[----:B---3--:R-:W-:-:S03]  /*0ac0*/  @P2 LOP3.LUT R3, R3, R22, RZ, 0x3c, !PT ;  /* 0x0000001603032212 */ /* 0x008fc600078e3cff */
[----:B------:R-:W3:Y:S01]  /*0ad0*/  @P4 LDG.E R22, desc[UR4][R10.64+0x100] ;  /* 0x000100040a164981 */ /* 0x000ee2000c1e1900 */
[----:B--2---:R-:W-:-:S03]  /*0ae0*/  @P6 LOP3.LUT R15, R15, R26, RZ, 0x3c, !PT ;  /* 0x0000001a0f0f6212 */ /* 0x004fc600078e3cff */
[----:B------:R-:W2:Y:S01]  /*0af0*/  @P0 LDG.E R26, desc[UR4][R10.64+0x12c] ;  /* 0x00012c040a1a0981 */ /* 0x000ea2000c1e1900 */
[----:B----4-:R-:W-:-:S03]  /*0b00*/  @P2 LOP3.LUT R2, R2, R23, RZ, 0x3c, !PT ;  /* 0x0000001702022212 */ /* 0x010fc600078e3cff */
[----:B------:R-:W4:Y:S01]  /*0b10*/  @P4 LDG.E R23, desc[UR4][R10.64+0xfc] ;  /* 0x0000fc040a174981 */ /* 0x000f22000c1e1900 */
[----:B------:R-:W-:-:S03]  /*0b20*/  @P2 LOP3.LUT R5, R5, R20, RZ, 0x3c, !PT ;  /* 0x0000001405052212 */ /* 0x000fc600078e3cff */
[----:B------:R-:W4:Y:S01]  /*0b30*/  @P4 LDG.E R20, desc[UR4][R10.64+0xf8] ;  /* 0x0000f8040a144981 */ /* 0x000f22000c1e1900 */
[----:B------:R-:W-:Y:S02]  /*0b40*/  @P3 LOP3.LUT R2, R2, R27, RZ, 0x3c, !PT ;  /* 0x0000001b02023212 */ /* 0x000fe400078e3cff */
[----:B------:R-:W-:Y:S01]  /*0b50*/  @P3 LOP3.LUT R4, R4, R25, RZ, 0x3c, !PT ;  /* 0x0000001904043212 */ /* 0x000fe200078e3cff */
[----:B------:R-:W4:Y:S01]  /*0b60*/  @P5 LDG.E R27, desc[UR4][R10.64+0x110] ;  /* 0x000110040a1b5981 */ /* 0x000f22000c1e1900 */
[----:B------:R-:W-:-:S03]  /*0b70*/  @P3 LOP3.LUT R5, R5, R24, RZ, 0x3c, !PT ;  /* 0x0000001805053212 */ /* 0x000fc600078e3cff */
[----:B------:R-:W4:Y:S04]  /*0b80*/  @P5 LDG.E R25, desc[UR4][R10.64+0x108] ;  /* 0x000108040a195981 */ /* 0x000f28000c1e1900 */
        /* <DEDUP_REMOVED lines=19> */
[----:B------:R-:W-:-:S05]  /*0cc0*/  VIADD R19, R19, 0x10 ;  /* 0x0000001013137836 */ /* 0x000fca0000000000 */
[----:B------:R-:W-:Y:S02]  /*0cd0*/  ISETP.NE.AND P1, PT, R19, 0x20, PT ;  /* 0x000000201300780c */ /* 0x000fe40003f25270 */
[----:B------:R-:W-:Y:S02]  /*0ce0*/  @P5 LOP3.LUT R3, R3, R18, RZ, 0x3c, !PT ;  /* 0x0000001203035212 */ /* 0x000fe400078e3cff */
[----:B------:R-:W-:Y:S02]  /*0cf0*/  @P6 LOP3.LUT R4, R4, R21, RZ, 0x3c, !PT ;  /* 0x0000001504046212 */ /* 0x000fe400078e3cff */
[----:B---3--:R-:W-:-:S04]  /*0d00*/  @P6 LOP3.LUT R3, R3, R22, RZ, 0x3c, !PT ;  /* 0x0000001603036212 */ /* 0x008fc800078e3cff */
[----:B--2---:R-:W-:Y:S02]  /*0d10*/  @P0 LOP3.LUT R3, R3, R26, RZ, 0x3c, !PT ;  /* 0x0000001a03030212 */ /* 0x004fe400078e3cff */
[----:B----4-:R-:W-:Y:S02]  /*0d20*/  @P6 LOP3.LUT R2, R2, R23, RZ, 0x3c, !PT ;  /* 0x0000001702026212 */ /* 0x010fe400078e3cff */
[----:B------:R-:W-:Y:S02]  /*0d30*/  @P6 LOP3.LUT R5, R5, R20, RZ, 0x3c, !PT ;  /* 0x0000001405056212 */ /* 0x000fe400078e3cff */
[----:B------:R-:W-:Y:S02]  /*0d40*/  @P0 LOP3.LUT R2, R2, R27, RZ, 0x3c, !PT ;  /* 0x0000001b02020212 */ /* 0x000fe400078e3cff */
[----:B------:R-:W-:Y:S02]  /*0d50*/  @P0 LOP3.LUT R4, R4, R25, RZ, 0x3c, !PT ;  /* 0x0000001904040212 */ /* 0x000fe400078e3cff */
[----:B------:R-:W-:Y:S01]  /*0d60*/  @P0 LOP3.LUT R5, R5, R24, RZ, 0x3c, !PT ;  /* 0x0000001805050212 */ /* 0x000fe200078e3cff */
[----:B------:R-:W-:Y:S06]  /*0d70*/  @P1 BRA `(.L_x_20) ;  /* 0xfffffff400481947 */ /* 0x000fec000383ffff */
[----:B------:R-:W-:-:S05]  /*0d80*/  VIADD R17, R17, 0x1 ;  /* 0x0000000111117836 */ /* 0x000fca0000000000 */
[----:B------:R-:W-:-:S13]  /*0d90*/  ISETP.NE.AND P0, PT, R17, 0x5, PT ;  /* 0x000000051100780c */ /* 0x000fda0003f05270 */
[----:B------:R-:W-:Y:S05]  /*0da0*/  @P0 BRA `(.L_x_21) ;  /* 0xfffffff400300947 */ /* 0x000fea000383ffff */
[----:B------:R1:W-:Y:S01]  /*0db0*/  STG.E.64 desc[UR4][R6.64+0x8], R4 ;  /* 0x0000080406007986 */ /* 0x0003e2000c101b04 */
[----:B------:R-:W-:Y:S01]  /*0dc0*/  VIADD R14, R14, 0x1 ;  /* 0x000000010e0e7836 */ /* 0x000fe20000000000 */
[----:B------:R-:W-:Y:S02]  /*0dd0*/  LOP3.LUT R11, R13, 0x3, RZ, 0xc0, !PT ;  /* 0x000000030d0b7812 */ /* 0x000fe400078ec0ff */
[----:B------:R1:W-:Y:S02]  /*0de0*/  STG.E.64 desc[UR4][R6.64+0x10], R2 ;  /* 0x0000100206007986 */ /* 0x0003e4000c101b04 */
[----:B------:R-:W-:Y:S02]  /*0df0*/  ISETP.GE.U32.AND P0, PT, R14, R11, PT ;  /* 0x0000000b0e00720c */ /* 0x000fe40003f06070 */
[----:B------:R1:W-:Y:S11]  /*0e00*/  STG.E desc[UR4][R6.64+0x4], R15 ;  /* 0x0000040f06007986 */ /* 0x0003f6000c101904 */
[----:B------:R-:W-:Y:S05]  /*0e10*/  @!P0 BRA `(.L_x_22) ;  /* 0xfffffff400048947 */ /* 0x000fea000383ffff */
.L_x_19:
[----:B------:R-:W-:Y:S05]  /*0e20*/  BSYNC.RECONVERGENT B1 ;  /* 0x0000000000017941 */ /* 0x000fea0003800200 */
.L_x_18:
[C---:B------:R-:W-:Y:S01]  /*0e30*/  ISETP.GT.U32.AND P0, PT, R13.reuse, 0x3, PT ;  /* 0x000000030d00780c */ /* 0x040fe20003f04070 */
[----:B------:R-:W-:Y:S01]  /*0e40*/  VIADD R12, R12, 0x1 ;  /* 0x000000010c0c7836 */ /* 0x000fe20000000000 */
[--C-:B------:R-:W-:Y:S02]  /*0e50*/  SHF.R.U64 R13, R13, 0x2, R0.reuse ;  /* 0x000000020d0d7819 */ /* 0x100fe40000001200 */
[----:B------:R-:W-:Y:S02]  /*0e60*/  ISETP.GT.U32.AND.EX P0, PT, R0, RZ, PT, P0 ;  /* 0x000000ff0000720c */ /* 0x000fe40003f04100 */
[----:B------:R-:W-:-:S11]  /*0e70*/  SHF.R.U32.HI R0, RZ, 0x2, R0 ;  /* 0x00000002ff007819 */ /* 0x000fd60000011600 */
[----:B------:R-:W-:Y:S05]  /*0e80*/  @P0 BRA `(.L_x_23) ;  /* 0xfffffff000c80947 */ /* 0x000fea000383ffff */
.L_x_17:
[----:B------:R-:W-:Y:S05]  /*0e90*/  BSYNC.RECONVERGENT B0 ;  /* 0x0000000000007941 */ /* 0x000fea0003800200 */
.L_x_16:
[----:B------:R-:W-:Y:S04]  /*0ea0*/  STG.E.64 desc[UR4][R6.64+0x18], RZ ;  /* 0x000018ff06007986 */ /* 0x000fe8000c101b04 */
[----:B------:R-:W-:Y:S04]  /*0eb0*/  STG.E desc[UR4][R6.64+0x20], RZ ;  /* 0x000020ff06007986 */ /* 0x000fe8000c101904 */
[----:B------:R-:W-:Y:S01]  /*0ec0*/  STG.E.64 desc[UR4][R6.64+0x28], RZ ;  /* 0x000028ff06007986 */ /* 0x000fe2000c101b04 */
[----:B------:R-:W-:Y:S05]  /*0ed0*/  EXIT ;  /* 0x000000000000794d */ /* 0x000fea0003800000 */
.L_x_24:
        /* <DEDUP_REMOVED lines=10> */
.L_x_26:


//--------------------- .nv.global.init           --------------------------
	.section	.nv.global.init,"aw",@progbits
	.align	4
.nv.global.init:
	.type		mrg32k3aM1SubSeq,@object
	.size		mrg32k3aM1SubSeq,(mrg32k3aM2SubSeq - mrg32k3aM1SubSeq)
mrg32k3aM1SubSeq:
        /*0000*/ 	.byte	0x0b, 0xcc, 0xee, 0x04, 0x73, 0x29, 0x8b, 0x6f, 0xf6, 0x53, 0x03, 0xf6, 0x23, 0xf6, 0xea, 0xda
        /* <DEDUP_REMOVED lines=125> */
	.type		mrg32k3aM2SubSeq,@object
	.size		mrg32k3aM2SubSeq,(mrg32k3aM1 - mrg32k3aM2SubSeq)
mrg32k3aM2SubSeq:
        /* <DEDUP_REMOVED lines=126> */
	.type		mrg32k3aM1,@object
	.size		mrg32k3aM1,(mrg32k3aM1Seq - mrg32k3aM1)
mrg32k3aM1:
        /* <DEDUP_REMOVED lines=144> */
	.type		mrg32k3aM1Seq,@object
	.size		mrg32k3aM1Seq,(mrg32k3aM2 - mrg32k3aM1Seq)
mrg32k3aM1Seq:
        /* <DEDUP_REMOVED lines=144> */
	.type		mrg32k3aM2,@object
	.size		mrg32k3aM2,(mrg32k3aM2Seq - mrg32k3aM2)
mrg32k3aM2:
        /* <DEDUP_REMOVED lines=144> */
	.type		mrg32k3aM2Seq,@object
	.size		mrg32k3aM2Seq,(precalc_xorwow_matrix - mrg32k3aM2Seq)
mrg32k3aM2Seq:
        /* <DEDUP_REMOVED lines=144> */
	.type		precalc_xorwow_matrix,@object
	.size		precalc_xorwow_matrix,(precalc_xorwow_offset_matrix - precalc_xorwow_matrix)
precalc_xorwow_matrix:
        /* <DEDUP_REMOVED lines=6400> */
	.type		precalc_xorwow_offset_matrix,@object
	.size		precalc_xorwow_offset_matrix,(BASES - precalc_xorwow_offset_matrix)
precalc_xorwow_offset_matrix:
        /* <DEDUP_REMOVED lines=6400> */
	.type		BASES,@object
	.size		BASES,(.L_9 - BASES)
BASES:
        /*353c0*/ 	.byte	0x41, 0x43, 0x47, 0x54
.L_9:


//--------------------- .nv.shared.reserved.0     --------------------------
	.section	.nv.shared.reserved.0,"aw",@nobits
	.weak		__nv_reservedSMEM_offset_0_alias
	.size		__nv_reservedSMEM_offset_0_alias, 0, 64
	.other		__nv_reservedSMEM_offset_0_alias,@"STO_CUDA_RESERVED_SHARED STV_DEFAULT"
__nv_reservedSMEM_offset_0_alias:
	.zero		0
	.zero		64


//--------------------- .nv.constant0._Z15gen_loci_kernelPhmmmP17curandStateXORWOW --------------------------
	.section	.nv.constant0._Z15gen_loci_kernelPhmmmP17curandStateXORWOW,"a",@progbits
	.sectionflags	@""
	.align	4
.nv.constant0._Z15gen_loci_kernelPhmmmP17curandStateXORWOW:
	.zero		936


//--------------------- .nv.constant0._Z16init_rand_statesP17curandStateXORWOWm --------------------------
	.section	.nv.constant0._Z16init_rand_statesP17curandStateXORWOWm,"a",@progbits
	.sectionflags	@""
	.align	4
.nv.constant0._Z16init_rand_statesP17curandStateXORWOWm:
	.zero		912


//--------------------- SYMBOLS --------------------------

	.type		.nv.reservedSmem.offset0,@object
	.size		.nv.reservedSmem.offset0,0x4
